//
// Generated by NVIDIA NVVM Compiler
//
// Compiler Build ID: CL-36424714
// Cuda compilation tools, release 13.0, V13.0.88
// Based on NVVM 20.0.0
//

.version 9.0
.target sm_100
.address_size 64

	// .globl	_ZN3cub18CUB_300001_SM_10006detail11EmptyKernelIvEEvv
.global .align 1 .b8 _ZN34_INTERNAL_64363784_4_k_cu_3ca9a65f4cuda3std3__45__cpo5beginE[1];
.global .align 1 .b8 _ZN34_INTERNAL_64363784_4_k_cu_3ca9a65f4cuda3std3__45__cpo3endE[1];
.global .align 1 .b8 _ZN34_INTERNAL_64363784_4_k_cu_3ca9a65f4cuda3std3__45__cpo6cbeginE[1];
.global .align 1 .b8 _ZN34_INTERNAL_64363784_4_k_cu_3ca9a65f4cuda3std3__45__cpo4cendE[1];
.global .align 1 .b8 _ZN34_INTERNAL_64363784_4_k_cu_3ca9a65f4cuda3std3__45__cpo6rbeginE[1];
.global .align 1 .b8 _ZN34_INTERNAL_64363784_4_k_cu_3ca9a65f4cuda3std3__45__cpo4rendE[1];
.global .align 1 .b8 _ZN34_INTERNAL_64363784_4_k_cu_3ca9a65f4cuda3std3__45__cpo7crbeginE[1];
.global .align 1 .b8 _ZN34_INTERNAL_64363784_4_k_cu_3ca9a65f4cuda3std3__45__cpo5crendE[1];
.global .align 1 .b8 _ZN34_INTERNAL_64363784_4_k_cu_3ca9a65f4cuda3std3__436_GLOBAL__N__64363784_4_k_cu_3ca9a65f6ignoreE[1];
.global .align 1 .b8 _ZN34_INTERNAL_64363784_4_k_cu_3ca9a65f4cuda3std3__419piecewise_constructE[1];
.global .align 1 .b8 _ZN34_INTERNAL_64363784_4_k_cu_3ca9a65f4cuda3std3__48in_placeE[1];
.global .align 1 .b8 _ZN34_INTERNAL_64363784_4_k_cu_3ca9a65f4cuda3std3__420unreachable_sentinelE[1];
.global .align 1 .b8 _ZN34_INTERNAL_64363784_4_k_cu_3ca9a65f4cuda3std3__47nulloptE[1];
.global .align 1 .b8 _ZN34_INTERNAL_64363784_4_k_cu_3ca9a65f4cuda3std3__48unexpectE[1];
.global .align 1 .b8 _ZN34_INTERNAL_64363784_4_k_cu_3ca9a65f4cuda3std6ranges3__45__cpo4swapE[1];
.global .align 1 .b8 _ZN34_INTERNAL_64363784_4_k_cu_3ca9a65f4cuda3std6ranges3__45__cpo9iter_moveE[1];
.global .align 1 .b8 _ZN34_INTERNAL_64363784_4_k_cu_3ca9a65f4cuda3std6ranges3__45__cpo5beginE[1];
.global .align 1 .b8 _ZN34_INTERNAL_64363784_4_k_cu_3ca9a65f4cuda3std6ranges3__45__cpo3endE[1];
.global .align 1 .b8 _ZN34_INTERNAL_64363784_4_k_cu_3ca9a65f4cuda3std6ranges3__45__cpo6cbeginE[1];
.global .align 1 .b8 _ZN34_INTERNAL_64363784_4_k_cu_3ca9a65f4cuda3std6ranges3__45__cpo4cendE[1];
.global .align 1 .b8 _ZN34_INTERNAL_64363784_4_k_cu_3ca9a65f4cuda3std6ranges3__45__cpo7advanceE[1];
.global .align 1 .b8 _ZN34_INTERNAL_64363784_4_k_cu_3ca9a65f4cuda3std6ranges3__45__cpo9iter_swapE[1];
.global .align 1 .b8 _ZN34_INTERNAL_64363784_4_k_cu_3ca9a65f4cuda3std6ranges3__45__cpo4nextE[1];
.global .align 1 .b8 _ZN34_INTERNAL_64363784_4_k_cu_3ca9a65f4cuda3std6ranges3__45__cpo4prevE[1];
.global .align 1 .b8 _ZN34_INTERNAL_64363784_4_k_cu_3ca9a65f4cuda3std6ranges3__45__cpo4dataE[1];
.global .align 1 .b8 _ZN34_INTERNAL_64363784_4_k_cu_3ca9a65f4cuda3std6ranges3__45__cpo5cdataE[1];
.global .align 1 .b8 _ZN34_INTERNAL_64363784_4_k_cu_3ca9a65f4cuda3std6ranges3__45__cpo4sizeE[1];
.global .align 1 .b8 _ZN34_INTERNAL_64363784_4_k_cu_3ca9a65f4cuda3std6ranges3__45__cpo5ssizeE[1];
.global .align 1 .b8 _ZN34_INTERNAL_64363784_4_k_cu_3ca9a65f4cuda3std6ranges3__45__cpo8distanceE[1];
.global .align 1 .b8 _ZN34_INTERNAL_64363784_4_k_cu_3ca9a65f6thrust24THRUST_300001_SM_1000_NS8cuda_cub3parE[1];
.global .align 1 .b8 _ZN34_INTERNAL_64363784_4_k_cu_3ca9a65f6thrust24THRUST_300001_SM_1000_NS8cuda_cub10par_nosyncE[1];
.global .align 1 .b8 _ZN34_INTERNAL_64363784_4_k_cu_3ca9a65f6thrust24THRUST_300001_SM_1000_NS6system6detail10sequential3seqE[1];
.global .align 1 .b8 _ZN34_INTERNAL_64363784_4_k_cu_3ca9a65f6thrust24THRUST_300001_SM_1000_NS6system3cpp3parE[1];
.global .align 1 .b8 _ZN34_INTERNAL_64363784_4_k_cu_3ca9a65f6thrust24THRUST_300001_SM_1000_NS12placeholders2_1E[1];
.global .align 1 .b8 _ZN34_INTERNAL_64363784_4_k_cu_3ca9a65f6thrust24THRUST_300001_SM_1000_NS12placeholders2_2E[1];
.global .align 1 .b8 _ZN34_INTERNAL_64363784_4_k_cu_3ca9a65f6thrust24THRUST_300001_SM_1000_NS12placeholders2_3E[1];
.global .align 1 .b8 _ZN34_INTERNAL_64363784_4_k_cu_3ca9a65f6thrust24THRUST_300001_SM_1000_NS12placeholders2_4E[1];
.global .align 1 .b8 _ZN34_INTERNAL_64363784_4_k_cu_3ca9a65f6thrust24THRUST_300001_SM_1000_NS12placeholders2_5E[1];
.global .align 1 .b8 _ZN34_INTERNAL_64363784_4_k_cu_3ca9a65f6thrust24THRUST_300001_SM_1000_NS12placeholders2_6E[1];
.global .align 1 .b8 _ZN34_INTERNAL_64363784_4_k_cu_3ca9a65f6thrust24THRUST_300001_SM_1000_NS12placeholders2_7E[1];
.global .align 1 .b8 _ZN34_INTERNAL_64363784_4_k_cu_3ca9a65f6thrust24THRUST_300001_SM_1000_NS12placeholders2_8E[1];
.global .align 1 .b8 _ZN34_INTERNAL_64363784_4_k_cu_3ca9a65f6thrust24THRUST_300001_SM_1000_NS12placeholders2_9E[1];
.global .align 1 .b8 _ZN34_INTERNAL_64363784_4_k_cu_3ca9a65f6thrust24THRUST_300001_SM_1000_NS12placeholders3_10E[1];
.global .align 1 .b8 _ZN34_INTERNAL_64363784_4_k_cu_3ca9a65f6thrust24THRUST_300001_SM_1000_NS3seqE[1];
.global .align 1 .b8 _ZN34_INTERNAL_64363784_4_k_cu_3ca9a65f6thrust24THRUST_300001_SM_1000_NS6deviceE[1];

.visible .entry _ZN3cub18CUB_300001_SM_10006detail11EmptyKernelIvEEvv()
{


	ret;

}
	// .globl	_ZN3cub18CUB_300001_SM_10006detail8for_each13static_kernelINS2_12policy_hub_t12policy_500_tEmN6thrust24THRUST_300001_SM_1000_NS8cuda_cub20__uninitialized_fill7functorINS7_10device_ptrIfEEfEEEEvT0_T1_
.visible .entry _ZN3cub18CUB_300001_SM_10006detail8for_each13static_kernelINS2_12policy_hub_t12policy_500_tEmN6thrust24THRUST_300001_SM_1000_NS8cuda_cub20__uninitialized_fill7functorINS7_10device_ptrIfEEfEEEEvT0_T1_(
	.param .u64 _ZN3cub18CUB_300001_SM_10006detail8for_each13static_kernelINS2_12policy_hub_t12policy_500_tEmN6thrust24THRUST_300001_SM_1000_NS8cuda_cub20__uninitialized_fill7functorINS7_10device_ptrIfEEfEEEEvT0_T1__param_0,
	.param .align 8 .b8 _ZN3cub18CUB_300001_SM_10006detail8for_each13static_kernelINS2_12policy_hub_t12policy_500_tEmN6thrust24THRUST_300001_SM_1000_NS8cuda_cub20__uninitialized_fill7functorINS7_10device_ptrIfEEfEEEEvT0_T1__param_1[16]
)
.maxntid 256
{
	.reg .pred 	%p<4>;
	.reg .b16 	%rs<5>;
	.reg .b32 	%r<10>;
	.reg .b32 	%f<3>;
	.reg .b64 	%rd<16>;

	ld.param.f32 	%f2, [_ZN3cub18CUB_300001_SM_10006detail8for_each13static_kernelINS2_12policy_hub_t12policy_500_tEmN6thrust24THRUST_300001_SM_1000_NS8cuda_cub20__uninitialized_fill7functorINS7_10device_ptrIfEEfEEEEvT0_T1__param_1+8];
	ld.param.u64 	%rd4, [_ZN3cub18CUB_300001_SM_10006detail8for_each13static_kernelINS2_12policy_hub_t12policy_500_tEmN6thrust24THRUST_300001_SM_1000_NS8cuda_cub20__uninitialized_fill7functorINS7_10device_ptrIfEEfEEEEvT0_T1__param_1];
	ld.param.u64 	%rd5, [_ZN3cub18CUB_300001_SM_10006detail8for_each13static_kernelINS2_12policy_hub_t12policy_500_tEmN6thrust24THRUST_300001_SM_1000_NS8cuda_cub20__uninitialized_fill7functorINS7_10device_ptrIfEEfEEEEvT0_T1__param_0];
	mov.u32 	%r7, %ctaid.x;
	mul.wide.u32 	%rd1, %r7, 512;
	sub.s64 	%rd2, %rd5, %rd1;
	setp.lt.u64 	%p1, %rd2, 512;
	@%p1 bra 	$L__BB1_2;
	mov.u32 	%r9, %tid.x;
	cvta.to.global.u64 	%rd11, %rd4;
	cvt.u64.u32 	%rd12, %r9;
	add.s64 	%rd13, %rd1, %rd12;
	shl.b64 	%rd14, %rd13, 2;
	add.s64 	%rd15, %rd11, %rd14;
	st.global.f32 	[%rd15], %f2;
	st.global.f32 	[%rd15+1024], %f2;
	bra.uni 	$L__BB1_6;
$L__BB1_2:
	cvta.to.global.u64 	%rd6, %rd4;
	mov.u32 	%r1, %tid.x;
	cvt.u64.u32 	%rd7, %r1;
	setp.le.u64 	%p2, %rd2, %rd7;
	add.s64 	%rd8, %rd1, %rd7;
	shl.b64 	%rd9, %rd8, 2;
	add.s64 	%rd3, %rd6, %rd9;
	@%p2 bra 	$L__BB1_4;
	st.global.f32 	[%rd3], %f2;
$L__BB1_4:
	add.s32 	%r8, %r1, 256;
	cvt.u64.u32 	%rd10, %r8;
	setp.le.u64 	%p3, %rd2, %rd10;
	@%p3 bra 	$L__BB1_6;
	st.global.f32 	[%rd3+1024], %f2;
$L__BB1_6:
	ret;

}
	// .globl	_ZN3cub18CUB_300001_SM_10006detail9transform16transform_kernelINS2_10policy_hubILb1EN4cuda3std3__45tupleIJN6thrust24THRUST_300001_SM_1000_NS6detail15normal_iteratorINSA_10device_ptrIfEEEESF_EEEE10policy1000Ei5saxpySF_JPfSK_EEEvT0_iT1_T2_DpNS2_10kernel_argIT3_EE
.visible .entry _ZN3cub18CUB_300001_SM_10006detail9transform16transform_kernelINS2_10policy_hubILb1EN4cuda3std3__45tupleIJN6thrust24THRUST_300001_SM_1000_NS6detail15normal_iteratorINSA_10device_ptrIfEEEESF_EEEE10policy1000Ei5saxpySF_JPfSK_EEEvT0_iT1_T2_DpNS2_10kernel_argIT3_EE(
	.param .u32 _ZN3cub18CUB_300001_SM_10006detail9transform16transform_kernelINS2_10policy_hubILb1EN4cuda3std3__45tupleIJN6thrust24THRUST_300001_SM_1000_NS6detail15normal_iteratorINSA_10device_ptrIfEEEESF_EEEE10policy1000Ei5saxpySF_JPfSK_EEEvT0_iT1_T2_DpNS2_10kernel_argIT3_EE_param_0,
	.param .u32 _ZN3cub18CUB_300001_SM_10006detail9transform16transform_kernelINS2_10policy_hubILb1EN4cuda3std3__45tupleIJN6thrust24THRUST_300001_SM_1000_NS6detail15normal_iteratorINSA_10device_ptrIfEEEESF_EEEE10policy1000Ei5saxpySF_JPfSK_EEEvT0_iT1_T2_DpNS2_10kernel_argIT3_EE_param_1,
	.param .align 4 .b8 _ZN3cub18CUB_300001_SM_10006detail9transform16transform_kernelINS2_10policy_hubILb1EN4cuda3std3__45tupleIJN6thrust24THRUST_300001_SM_1000_NS6detail15normal_iteratorINSA_10device_ptrIfEEEESF_EEEE10policy1000Ei5saxpySF_JPfSK_EEEvT0_iT1_T2_DpNS2_10kernel_argIT3_EE_param_2[4],
	.param .align 8 .b8 _ZN3cub18CUB_300001_SM_10006detail9transform16transform_kernelINS2_10policy_hubILb1EN4cuda3std3__45tupleIJN6thrust24THRUST_300001_SM_1000_NS6detail15normal_iteratorINSA_10device_ptrIfEEEESF_EEEE10policy1000Ei5saxpySF_JPfSK_EEEvT0_iT1_T2_DpNS2_10kernel_argIT3_EE_param_3[8],
	.param .align 8 .b8 _ZN3cub18CUB_300001_SM_10006detail9transform16transform_kernelINS2_10policy_hubILb1EN4cuda3std3__45tupleIJN6thrust24THRUST_300001_SM_1000_NS6detail15normal_iteratorINSA_10device_ptrIfEEEESF_EEEE10policy1000Ei5saxpySF_JPfSK_EEEvT0_iT1_T2_DpNS2_10kernel_argIT3_EE_param_4[16],
	.param .align 8 .b8 _ZN3cub18CUB_300001_SM_10006detail9transform16transform_kernelINS2_10policy_hubILb1EN4cuda3std3__45tupleIJN6thrust24THRUST_300001_SM_1000_NS6detail15normal_iteratorINSA_10device_ptrIfEEEESF_EEEE10policy1000Ei5saxpySF_JPfSK_EEEvT0_iT1_T2_DpNS2_10kernel_argIT3_EE_param_5[16]
)
.maxntid 128
{
	.reg .pred 	%p<38>;
	.reg .b32 	%r<81>;
	.reg .b32 	%f<93>;
	.reg .b64 	%rd<97>;

	ld.param.f32 	%f2, [_ZN3cub18CUB_300001_SM_10006detail9transform16transform_kernelINS2_10policy_hubILb1EN4cuda3std3__45tupleIJN6thrust24THRUST_300001_SM_1000_NS6detail15normal_iteratorINSA_10device_ptrIfEEEESF_EEEE10policy1000Ei5saxpySF_JPfSK_EEEvT0_iT1_T2_DpNS2_10kernel_argIT3_EE_param_2];
	ld.param.u32 	%r45, [_ZN3cub18CUB_300001_SM_10006detail9transform16transform_kernelINS2_10policy_hubILb1EN4cuda3std3__45tupleIJN6thrust24THRUST_300001_SM_1000_NS6detail15normal_iteratorINSA_10device_ptrIfEEEESF_EEEE10policy1000Ei5saxpySF_JPfSK_EEEvT0_iT1_T2_DpNS2_10kernel_argIT3_EE_param_0];
	ld.param.u64 	%rd27, [_ZN3cub18CUB_300001_SM_10006detail9transform16transform_kernelINS2_10policy_hubILb1EN4cuda3std3__45tupleIJN6thrust24THRUST_300001_SM_1000_NS6detail15normal_iteratorINSA_10device_ptrIfEEEESF_EEEE10policy1000Ei5saxpySF_JPfSK_EEEvT0_iT1_T2_DpNS2_10kernel_argIT3_EE_param_5];
	ld.param.u64 	%rd25, [_ZN3cub18CUB_300001_SM_10006detail9transform16transform_kernelINS2_10policy_hubILb1EN4cuda3std3__45tupleIJN6thrust24THRUST_300001_SM_1000_NS6detail15normal_iteratorINSA_10device_ptrIfEEEESF_EEEE10policy1000Ei5saxpySF_JPfSK_EEEvT0_iT1_T2_DpNS2_10kernel_argIT3_EE_param_4];
	ld.param.u64 	%rd29, [_ZN3cub18CUB_300001_SM_10006detail9transform16transform_kernelINS2_10policy_hubILb1EN4cuda3std3__45tupleIJN6thrust24THRUST_300001_SM_1000_NS6detail15normal_iteratorINSA_10device_ptrIfEEEESF_EEEE10policy1000Ei5saxpySF_JPfSK_EEEvT0_iT1_T2_DpNS2_10kernel_argIT3_EE_param_3];
	ld.param.u32 	%r44, [_ZN3cub18CUB_300001_SM_10006detail9transform16transform_kernelINS2_10policy_hubILb1EN4cuda3std3__45tupleIJN6thrust24THRUST_300001_SM_1000_NS6detail15normal_iteratorINSA_10device_ptrIfEEEESF_EEEE10policy1000Ei5saxpySF_JPfSK_EEEvT0_iT1_T2_DpNS2_10kernel_argIT3_EE_param_1];
	cvta.to.global.u64 	%rd1, %rd29;
	cvta.to.global.u64 	%rd2, %rd25;
	cvta.to.global.u64 	%rd3, %rd27;
	shl.b32 	%r1, %r44, 7;
	mov.u32 	%r46, %ctaid.x;
	mul.lo.s32 	%r2, %r1, %r46;
	sub.s32 	%r3, %r45, %r2;
	min.s32 	%r4, %r1, %r3;
	shl.b32 	%r5, %r4, 2;
	mov.u32 	%r6, %tid.x;
	shl.b32 	%r71, %r6, 7;
	setp.ge.s32 	%p1, %r71, %r5;
	@%p1 bra 	$L__BB2_5;
	mul.wide.u32 	%rd4, %r6, 128;
	add.s64 	%rd30, %rd2, %rd4;
	mul.wide.s32 	%rd5, %r2, 4;
	add.s64 	%rd94, %rd30, %rd5;
	mov.u32 	%r70, %r71;
$L__BB2_2:
	.pragma "nounroll";
	// begin inline asm
	prefetch.global.L2 [%rd94];
	// end inline asm
	add.s32 	%r70, %r70, 16384;
	add.s64 	%rd94, %rd94, 16384;
	setp.lt.s32 	%p2, %r70, %r5;
	@%p2 bra 	$L__BB2_2;
	add.s64 	%rd32, %rd3, %rd4;
	add.s64 	%rd95, %rd32, %rd5;
$L__BB2_4:
	.pragma "nounroll";
	// begin inline asm
	prefetch.global.L2 [%rd95];
	// end inline asm
	add.s32 	%r71, %r71, 16384;
	add.s64 	%rd95, %rd95, 16384;
	setp.lt.s32 	%p3, %r71, %r5;
	@%p3 bra 	$L__BB2_4;
$L__BB2_5:
	mul.wide.s32 	%rd96, %r2, 4;
	add.s64 	%rd12, %rd2, %rd96;
	add.s64 	%rd13, %rd3, %rd96;
	add.s64 	%rd14, %rd1, %rd96;
	setp.gt.s32 	%p4, %r1, %r3;
	@%p4 bra 	$L__BB2_18;
	setp.lt.s32 	%p5, %r44, 1;
	@%p5 bra 	$L__BB2_59;
	and.b32  	%r12, %r44, 7;
	setp.lt.u32 	%p6, %r44, 8;
	mov.b32 	%r79, 0;
	@%p6 bra 	$L__BB2_10;
	and.b32  	%r48, %r44, 2147483640;
	neg.s32 	%r73, %r48;
	mul.wide.u32 	%rd35, %r6, 4;
	add.s64 	%rd15, %rd1, %rd35;
	add.s64 	%rd36, %rd96, 1536;
	add.s64 	%rd17, %rd2, %rd36;
	add.s32 	%r72, %r6, 128;
	add.s64 	%rd18, %rd3, %rd36;
	add.s64 	%rd19, %rd1, %rd36;
$L__BB2_9:
	.pragma "nounroll";
	and.b32  	%r79, %r44, 2147483640;
	mul.wide.s32 	%rd37, %r72, 4;
	add.s64 	%rd38, %rd17, %rd37;
	add.s64 	%rd39, %rd18, %rd37;
	add.s64 	%rd40, %rd19, %rd37;
	cvta.to.global.u64 	%rd41, %rd25;
	mul.wide.u32 	%rd42, %r6, 4;
	add.s64 	%rd43, %rd41, %rd42;
	add.s64 	%rd44, %rd43, %rd96;
	ld.global.f32 	%f3, [%rd44];
	cvta.to.global.u64 	%rd45, %rd27;
	add.s64 	%rd46, %rd45, %rd42;
	add.s64 	%rd47, %rd46, %rd96;
	ld.global.f32 	%f4, [%rd47];
	fma.rn.f32 	%f5, %f2, %f3, %f4;
	add.s64 	%rd48, %rd15, %rd96;
	st.global.f32 	[%rd48], %f5;
	ld.global.f32 	%f6, [%rd38+-1536];
	ld.global.f32 	%f7, [%rd39+-1536];
	fma.rn.f32 	%f8, %f2, %f6, %f7;
	st.global.f32 	[%rd40+-1536], %f8;
	ld.global.f32 	%f9, [%rd38+-1024];
	ld.global.f32 	%f10, [%rd39+-1024];
	fma.rn.f32 	%f11, %f2, %f9, %f10;
	st.global.f32 	[%rd40+-1024], %f11;
	ld.global.f32 	%f12, [%rd38+-512];
	ld.global.f32 	%f13, [%rd39+-512];
	fma.rn.f32 	%f14, %f2, %f12, %f13;
	st.global.f32 	[%rd40+-512], %f14;
	ld.global.f32 	%f15, [%rd38];
	ld.global.f32 	%f16, [%rd39];
	fma.rn.f32 	%f17, %f2, %f15, %f16;
	st.global.f32 	[%rd40], %f17;
	ld.global.f32 	%f18, [%rd38+512];
	ld.global.f32 	%f19, [%rd39+512];
	fma.rn.f32 	%f20, %f2, %f18, %f19;
	st.global.f32 	[%rd40+512], %f20;
	ld.global.f32 	%f21, [%rd38+1024];
	ld.global.f32 	%f22, [%rd39+1024];
	fma.rn.f32 	%f23, %f2, %f21, %f22;
	st.global.f32 	[%rd40+1024], %f23;
	ld.global.f32 	%f24, [%rd38+1536];
	ld.global.f32 	%f25, [%rd39+1536];
	fma.rn.f32 	%f26, %f2, %f24, %f25;
	st.global.f32 	[%rd40+1536], %f26;
	add.s32 	%r73, %r73, 8;
	add.s64 	%rd96, %rd96, 4096;
	add.s32 	%r72, %r72, 1024;
	setp.eq.s32 	%p7, %r73, 0;
	@%p7 bra 	$L__BB2_10;
	bra.uni 	$L__BB2_9;
$L__BB2_10:
	setp.eq.s32 	%p8, %r12, 0;
	@%p8 bra 	$L__BB2_59;
	and.b32  	%r39, %r44, 3;
	setp.lt.u32 	%p9, %r12, 4;
	@%p9 bra 	$L__BB2_13;
	shl.b32 	%r49, %r79, 7;
	add.s32 	%r50, %r49, %r6;
	mul.wide.s32 	%rd49, %r50, 4;
	add.s64 	%rd50, %rd12, %rd49;
	ld.global.f32 	%f27, [%rd50];
	add.s64 	%rd51, %rd13, %rd49;
	ld.global.f32 	%f28, [%rd51];
	fma.rn.f32 	%f29, %f2, %f27, %f28;
	add.s64 	%rd52, %rd14, %rd49;
	st.global.f32 	[%rd52], %f29;
	ld.global.f32 	%f30, [%rd50+512];
	ld.global.f32 	%f31, [%rd51+512];
	fma.rn.f32 	%f32, %f2, %f30, %f31;
	st.global.f32 	[%rd52+512], %f32;
	ld.global.f32 	%f33, [%rd50+1024];
	ld.global.f32 	%f34, [%rd51+1024];
	fma.rn.f32 	%f35, %f2, %f33, %f34;
	st.global.f32 	[%rd52+1024], %f35;
	ld.global.f32 	%f36, [%rd50+1536];
	ld.global.f32 	%f37, [%rd51+1536];
	fma.rn.f32 	%f38, %f2, %f36, %f37;
	st.global.f32 	[%rd52+1536], %f38;
	add.s32 	%r79, %r79, 4;
$L__BB2_13:
	setp.eq.s32 	%p10, %r39, 0;
	@%p10 bra 	$L__BB2_59;
	setp.eq.s32 	%p11, %r39, 1;
	@%p11 bra 	$L__BB2_16;
	shl.b32 	%r51, %r79, 7;
	add.s32 	%r52, %r51, %r6;
	mul.wide.s32 	%rd53, %r52, 4;
	add.s64 	%rd54, %rd12, %rd53;
	ld.global.f32 	%f39, [%rd54];
	add.s64 	%rd55, %rd13, %rd53;
	ld.global.f32 	%f40, [%rd55];
	fma.rn.f32 	%f41, %f2, %f39, %f40;
	add.s64 	%rd56, %rd14, %rd53;
	st.global.f32 	[%rd56], %f41;
	ld.global.f32 	%f42, [%rd54+512];
	ld.global.f32 	%f43, [%rd55+512];
	fma.rn.f32 	%f44, %f2, %f42, %f43;
	st.global.f32 	[%rd56+512], %f44;
	add.s32 	%r79, %r79, 2;
$L__BB2_16:
	and.b32  	%r53, %r44, 1;
	setp.eq.b32 	%p12, %r53, 1;
	not.pred 	%p13, %p12;
	@%p13 bra 	$L__BB2_59;
	shl.b32 	%r54, %r79, 7;
	add.s32 	%r55, %r54, %r6;
	mul.wide.s32 	%rd57, %r55, 4;
	add.s64 	%rd58, %rd12, %rd57;
	ld.global.f32 	%f45, [%rd58];
	add.s64 	%rd59, %rd13, %rd57;
	ld.global.f32 	%f46, [%rd59];
	fma.rn.f32 	%f47, %f2, %f45, %f46;
	add.s64 	%rd60, %rd14, %rd57;
	st.global.f32 	[%rd60], %f47;
	bra.uni 	$L__BB2_59;
$L__BB2_18:
	setp.lt.s32 	%p14, %r44, 1;
	@%p14 bra 	$L__BB2_59;
	and.b32  	%r15, %r44, 7;
	setp.lt.u32 	%p15, %r44, 8;
	mov.b32 	%r75, 0;
	@%p15 bra 	$L__BB2_38;
	and.b32  	%r75, %r44, 2147483640;
	mov.b32 	%r74, 0;
$L__BB2_21:
	.pragma "nounroll";
	shl.b32 	%r58, %r74, 7;
	add.s32 	%r23, %r58, %r6;
	setp.ge.s32 	%p16, %r23, %r4;
	@%p16 bra 	$L__BB2_23;
	mul.wide.u32 	%rd61, %r23, 4;
	add.s64 	%rd62, %rd12, %rd61;
	ld.global.f32 	%f48, [%rd62];
	add.s64 	%rd63, %rd13, %rd61;
	ld.global.f32 	%f49, [%rd63];
	fma.rn.f32 	%f50, %f2, %f48, %f49;
	add.s64 	%rd64, %rd14, %rd61;
	st.global.f32 	[%rd64], %f50;
$L__BB2_23:
	add.s32 	%r59, %r23, 128;
	setp.ge.s32 	%p17, %r59, %r4;
	mul.wide.s32 	%rd65, %r59, 4;
	add.s64 	%rd22, %rd12, %rd65;
	add.s64 	%rd23, %rd13, %rd65;
	add.s64 	%rd24, %rd14, %rd65;
	@%p17 bra 	$L__BB2_25;
	ld.global.f32 	%f51, [%rd22];
	ld.global.f32 	%f52, [%rd23];
	fma.rn.f32 	%f53, %f2, %f51, %f52;
	st.global.f32 	[%rd24], %f53;
$L__BB2_25:
	add.s32 	%r60, %r23, 256;
	setp.ge.s32 	%p18, %r60, %r4;
	@%p18 bra 	$L__BB2_27;
	ld.global.f32 	%f54, [%rd22+512];
	ld.global.f32 	%f55, [%rd23+512];
	fma.rn.f32 	%f56, %f2, %f54, %f55;
	st.global.f32 	[%rd24+512], %f56;
$L__BB2_27:
	add.s32 	%r61, %r23, 384;
	setp.ge.s32 	%p19, %r61, %r4;
	@%p19 bra 	$L__BB2_29;
	ld.global.f32 	%f57, [%rd22+1024];
	ld.global.f32 	%f58, [%rd23+1024];
	fma.rn.f32 	%f59, %f2, %f57, %f58;
	st.global.f32 	[%rd24+1024], %f59;
$L__BB2_29:
	add.s32 	%r62, %r23, 512;
	setp.ge.s32 	%p20, %r62, %r4;
	@%p20 bra 	$L__BB2_31;
	ld.global.f32 	%f60, [%rd22+1536];
	ld.global.f32 	%f61, [%rd23+1536];
	fma.rn.f32 	%f62, %f2, %f60, %f61;
	st.global.f32 	[%rd24+1536], %f62;
$L__BB2_31:
	add.s32 	%r63, %r23, 640;
	setp.ge.s32 	%p21, %r63, %r4;
	@%p21 bra 	$L__BB2_33;
	ld.global.f32 	%f63, [%rd22+2048];
	ld.global.f32 	%f64, [%rd23+2048];
	fma.rn.f32 	%f65, %f2, %f63, %f64;
	st.global.f32 	[%rd24+2048], %f65;
$L__BB2_33:
	add.s32 	%r64, %r23, 768;
	setp.ge.s32 	%p22, %r64, %r4;
	@%p22 bra 	$L__BB2_35;
	ld.global.f32 	%f66, [%rd22+2560];
	ld.global.f32 	%f67, [%rd23+2560];
	fma.rn.f32 	%f68, %f2, %f66, %f67;
	st.global.f32 	[%rd24+2560], %f68;
$L__BB2_35:
	add.s32 	%r65, %r23, 896;
	setp.ge.s32 	%p23, %r65, %r4;
	@%p23 bra 	$L__BB2_37;
	ld.global.f32 	%f69, [%rd22+3072];
	ld.global.f32 	%f70, [%rd23+3072];
	fma.rn.f32 	%f71, %f2, %f69, %f70;
	st.global.f32 	[%rd24+3072], %f71;
$L__BB2_37:
	add.s32 	%r74, %r74, 8;
	setp.ne.s32 	%p24, %r74, %r75;
	@%p24 bra 	$L__BB2_21;
$L__BB2_38:
	setp.eq.s32 	%p25, %r15, 0;
	@%p25 bra 	$L__BB2_59;
	and.b32  	%r26, %r44, 3;
	setp.lt.u32 	%p26, %r15, 4;
	@%p26 bra 	$L__BB2_49;
	shl.b32 	%r66, %r75, 7;
	add.s32 	%r27, %r66, %r6;
	setp.ge.s32 	%p27, %r27, %r4;
	@%p27 bra 	$L__BB2_42;
	mul.wide.s32 	%rd66, %r27, 4;
	add.s64 	%rd67, %rd12, %rd66;
	ld.global.f32 	%f72, [%rd67];
	add.s64 	%rd68, %rd13, %rd66;
	ld.global.f32 	%f73, [%rd68];
	fma.rn.f32 	%f74, %f2, %f72, %f73;
	add.s64 	%rd69, %rd14, %rd66;
	st.global.f32 	[%rd69], %f74;
$L__BB2_42:
	add.s32 	%r28, %r27, 128;
	setp.ge.s32 	%p28, %r28, %r4;
	@%p28 bra 	$L__BB2_44;
	mul.wide.s32 	%rd70, %r28, 4;
	add.s64 	%rd71, %rd12, %rd70;
	ld.global.f32 	%f75, [%rd71];
	add.s64 	%rd72, %rd13, %rd70;
	ld.global.f32 	%f76, [%rd72];
	fma.rn.f32 	%f77, %f2, %f75, %f76;
	add.s64 	%rd73, %rd14, %rd70;
	st.global.f32 	[%rd73], %f77;
$L__BB2_44:
	add.s32 	%r29, %r27, 256;
	setp.ge.s32 	%p29, %r29, %r4;
	@%p29 bra 	$L__BB2_46;
	mul.wide.s32 	%rd74, %r29, 4;
	add.s64 	%rd75, %rd12, %rd74;
	ld.global.f32 	%f78, [%rd75];
	add.s64 	%rd76, %rd13, %rd74;
	ld.global.f32 	%f79, [%rd76];
	fma.rn.f32 	%f80, %f2, %f78, %f79;
	add.s64 	%rd77, %rd14, %rd74;
	st.global.f32 	[%rd77], %f80;
$L__BB2_46:
	add.s32 	%r30, %r27, 384;
	setp.ge.s32 	%p30, %r30, %r4;
	@%p30 bra 	$L__BB2_48;
	mul.wide.s32 	%rd78, %r30, 4;
	add.s64 	%rd79, %rd12, %rd78;
	ld.global.f32 	%f81, [%rd79];
	add.s64 	%rd80, %rd13, %rd78;
	ld.global.f32 	%f82, [%rd80];
	fma.rn.f32 	%f83, %f2, %f81, %f82;
	add.s64 	%rd81, %rd14, %rd78;
	st.global.f32 	[%rd81], %f83;
$L__BB2_48:
	add.s32 	%r75, %r75, 4;
$L__BB2_49:
	setp.eq.s32 	%p31, %r26, 0;
	@%p31 bra 	$L__BB2_59;
	setp.eq.s32 	%p32, %r26, 1;
	@%p32 bra 	$L__BB2_56;
	shl.b32 	%r67, %r75, 7;
	add.s32 	%r33, %r67, %r6;
	setp.ge.s32 	%p33, %r33, %r4;
	@%p33 bra 	$L__BB2_53;
	mul.wide.s32 	%rd82, %r33, 4;
	add.s64 	%rd83, %rd12, %rd82;
	ld.global.f32 	%f84, [%rd83];
	add.s64 	%rd84, %rd13, %rd82;
	ld.global.f32 	%f85, [%rd84];
	fma.rn.f32 	%f86, %f2, %f84, %f85;
	add.s64 	%rd85, %rd14, %rd82;
	st.global.f32 	[%rd85], %f86;
$L__BB2_53:
	add.s32 	%r34, %r33, 128;
	setp.ge.s32 	%p34, %r34, %r4;
	@%p34 bra 	$L__BB2_55;
	mul.wide.s32 	%rd86, %r34, 4;
	add.s64 	%rd87, %rd12, %rd86;
	ld.global.f32 	%f87, [%rd87];
	add.s64 	%rd88, %rd13, %rd86;
	ld.global.f32 	%f88, [%rd88];
	fma.rn.f32 	%f89, %f2, %f87, %f88;
	add.s64 	%rd89, %rd14, %rd86;
	st.global.f32 	[%rd89], %f89;
$L__BB2_55:
	add.s32 	%r75, %r75, 2;
$L__BB2_56:
	and.b32  	%r68, %r44, 1;
	setp.eq.b32 	%p35, %r68, 1;
	not.pred 	%p36, %p35;
	@%p36 bra 	$L__BB2_59;
	shl.b32 	%r69, %r75, 7;
	add.s32 	%r37, %r69, %r6;
	setp.ge.s32 	%p37, %r37, %r4;
	@%p37 bra 	$L__BB2_59;
	mul.wide.s32 	%rd90, %r37, 4;
	add.s64 	%rd91, %rd12, %rd90;
	ld.global.f32 	%f90, [%rd91];
	add.s64 	%rd92, %rd13, %rd90;
	ld.global.f32 	%f91, [%rd92];
	fma.rn.f32 	%f92, %f2, %f90, %f91;
	add.s64 	%rd93, %rd14, %rd90;
	st.global.f32 	[%rd93], %f92;
$L__BB2_59:
	ret;

}
	// .globl	_ZN3cub18CUB_300001_SM_10006detail9transform16transform_kernelINS2_10policy_hubILb1EN4cuda3std3__45tupleIJN6thrust24THRUST_300001_SM_1000_NS6detail15normal_iteratorINSA_10device_ptrIfEEEESF_EEEE10policy1000El5saxpySF_JPfSK_EEEvT0_iT1_T2_DpNS2_10kernel_argIT3_EE
.visible .entry _ZN3cub18CUB_300001_SM_10006detail9transform16transform_kernelINS2_10policy_hubILb1EN4cuda3std3__45tupleIJN6thrust24THRUST_300001_SM_1000_NS6detail15normal_iteratorINSA_10device_ptrIfEEEESF_EEEE10policy1000El5saxpySF_JPfSK_EEEvT0_iT1_T2_DpNS2_10kernel_argIT3_EE(
	.param .u64 _ZN3cub18CUB_300001_SM_10006detail9transform16transform_kernelINS2_10policy_hubILb1EN4cuda3std3__45tupleIJN6thrust24THRUST_300001_SM_1000_NS6detail15normal_iteratorINSA_10device_ptrIfEEEESF_EEEE10policy1000El5saxpySF_JPfSK_EEEvT0_iT1_T2_DpNS2_10kernel_argIT3_EE_param_0,
	.param .u32 _ZN3cub18CUB_300001_SM_10006detail9transform16transform_kernelINS2_10policy_hubILb1EN4cuda3std3__45tupleIJN6thrust24THRUST_300001_SM_1000_NS6detail15normal_iteratorINSA_10device_ptrIfEEEESF_EEEE10policy1000El5saxpySF_JPfSK_EEEvT0_iT1_T2_DpNS2_10kernel_argIT3_EE_param_1,
	.param .align 4 .b8 _ZN3cub18CUB_300001_SM_10006detail9transform16transform_kernelINS2_10policy_hubILb1EN4cuda3std3__45tupleIJN6thrust24THRUST_300001_SM_1000_NS6detail15normal_iteratorINSA_10device_ptrIfEEEESF_EEEE10policy1000El5saxpySF_JPfSK_EEEvT0_iT1_T2_DpNS2_10kernel_argIT3_EE_param_2[4],
	.param .align 8 .b8 _ZN3cub18CUB_300001_SM_10006detail9transform16transform_kernelINS2_10policy_hubILb1EN4cuda3std3__45tupleIJN6thrust24THRUST_300001_SM_1000_NS6detail15normal_iteratorINSA_10device_ptrIfEEEESF_EEEE10policy1000El5saxpySF_JPfSK_EEEvT0_iT1_T2_DpNS2_10kernel_argIT3_EE_param_3[8],
	.param .align 8 .b8 _ZN3cub18CUB_300001_SM_10006detail9transform16transform_kernelINS2_10policy_hubILb1EN4cuda3std3__45tupleIJN6thrust24THRUST_300001_SM_1000_NS6detail15normal_iteratorINSA_10device_ptrIfEEEESF_EEEE10policy1000El5saxpySF_JPfSK_EEEvT0_iT1_T2_DpNS2_10kernel_argIT3_EE_param_4[16],
	.param .align 8 .b8 _ZN3cub18CUB_300001_SM_10006detail9transform16transform_kernelINS2_10policy_hubILb1EN4cuda3std3__45tupleIJN6thrust24THRUST_300001_SM_1000_NS6detail15normal_iteratorINSA_10device_ptrIfEEEESF_EEEE10policy1000El5saxpySF_JPfSK_EEEvT0_iT1_T2_DpNS2_10kernel_argIT3_EE_param_5[16]
)
.maxntid 128
{
	.reg .pred 	%p<38>;
	.reg .b32 	%r<78>;
	.reg .b32 	%f<93>;
	.reg .b64 	%rd<103>;

	ld.param.f32 	%f2, [_ZN3cub18CUB_300001_SM_10006detail9transform16transform_kernelINS2_10policy_hubILb1EN4cuda3std3__45tupleIJN6thrust24THRUST_300001_SM_1000_NS6detail15normal_iteratorINSA_10device_ptrIfEEEESF_EEEE10policy1000El5saxpySF_JPfSK_EEEvT0_iT1_T2_DpNS2_10kernel_argIT3_EE_param_2];
	ld.param.u64 	%rd30, [_ZN3cub18CUB_300001_SM_10006detail9transform16transform_kernelINS2_10policy_hubILb1EN4cuda3std3__45tupleIJN6thrust24THRUST_300001_SM_1000_NS6detail15normal_iteratorINSA_10device_ptrIfEEEESF_EEEE10policy1000El5saxpySF_JPfSK_EEEvT0_iT1_T2_DpNS2_10kernel_argIT3_EE_param_0];
	ld.param.u64 	%rd28, [_ZN3cub18CUB_300001_SM_10006detail9transform16transform_kernelINS2_10policy_hubILb1EN4cuda3std3__45tupleIJN6thrust24THRUST_300001_SM_1000_NS6detail15normal_iteratorINSA_10device_ptrIfEEEESF_EEEE10policy1000El5saxpySF_JPfSK_EEEvT0_iT1_T2_DpNS2_10kernel_argIT3_EE_param_5];
	ld.param.u64 	%rd26, [_ZN3cub18CUB_300001_SM_10006detail9transform16transform_kernelINS2_10policy_hubILb1EN4cuda3std3__45tupleIJN6thrust24THRUST_300001_SM_1000_NS6detail15normal_iteratorINSA_10device_ptrIfEEEESF_EEEE10policy1000El5saxpySF_JPfSK_EEEvT0_iT1_T2_DpNS2_10kernel_argIT3_EE_param_4];
	ld.param.u64 	%rd31, [_ZN3cub18CUB_300001_SM_10006detail9transform16transform_kernelINS2_10policy_hubILb1EN4cuda3std3__45tupleIJN6thrust24THRUST_300001_SM_1000_NS6detail15normal_iteratorINSA_10device_ptrIfEEEESF_EEEE10policy1000El5saxpySF_JPfSK_EEEvT0_iT1_T2_DpNS2_10kernel_argIT3_EE_param_3];
	ld.param.u32 	%r42, [_ZN3cub18CUB_300001_SM_10006detail9transform16transform_kernelINS2_10policy_hubILb1EN4cuda3std3__45tupleIJN6thrust24THRUST_300001_SM_1000_NS6detail15normal_iteratorINSA_10device_ptrIfEEEESF_EEEE10policy1000El5saxpySF_JPfSK_EEEvT0_iT1_T2_DpNS2_10kernel_argIT3_EE_param_1];
	cvta.to.global.u64 	%rd1, %rd31;
	cvta.to.global.u64 	%rd2, %rd26;
	cvta.to.global.u64 	%rd3, %rd28;
	shl.b32 	%r1, %r42, 7;
	mov.u32 	%r43, %ctaid.x;
	cvt.u64.u32 	%rd32, %r43;
	cvt.s64.s32 	%rd33, %r1;
	mul.lo.s64 	%rd4, %rd33, %rd32;
	sub.s64 	%rd34, %rd30, %rd4;
	min.s64 	%rd35, %rd34, %rd33;
	cvt.u32.u64 	%r2, %rd35;
	shl.b32 	%r3, %r2, 2;
	mov.u32 	%r4, %tid.x;
	shl.b32 	%r68, %r4, 7;
	setp.ge.s32 	%p1, %r68, %r3;
	@%p1 bra 	$L__BB3_5;
	shl.b64 	%rd5, %rd4, 2;
	add.s64 	%rd36, %rd2, %rd5;
	mul.wide.u32 	%rd6, %r4, 128;
	add.s64 	%rd100, %rd36, %rd6;
	mov.u32 	%r67, %r68;
$L__BB3_2:
	.pragma "nounroll";
	// begin inline asm
	prefetch.global.L2 [%rd100];
	// end inline asm
	add.s32 	%r67, %r67, 16384;
	add.s64 	%rd100, %rd100, 16384;
	setp.lt.s32 	%p2, %r67, %r3;
	@%p2 bra 	$L__BB3_2;
	add.s64 	%rd38, %rd3, %rd5;
	add.s64 	%rd101, %rd38, %rd6;
$L__BB3_4:
	.pragma "nounroll";
	// begin inline asm
	prefetch.global.L2 [%rd101];
	// end inline asm
	add.s32 	%r68, %r68, 16384;
	add.s64 	%rd101, %rd101, 16384;
	setp.lt.s32 	%p3, %r68, %r3;
	@%p3 bra 	$L__BB3_4;
$L__BB3_5:
	shl.b64 	%rd102, %rd4, 2;
	add.s64 	%rd13, %rd2, %rd102;
	add.s64 	%rd14, %rd3, %rd102;
	add.s64 	%rd15, %rd1, %rd102;
	setp.eq.s32 	%p4, %r1, %r2;
	@%p4 bra 	$L__BB3_47;
	setp.lt.s32 	%p5, %r42, 1;
	@%p5 bra 	$L__BB3_59;
	and.b32  	%r10, %r42, 7;
	setp.lt.u32 	%p6, %r42, 8;
	mov.b32 	%r75, 0;
	@%p6 bra 	$L__BB3_26;
	and.b32  	%r75, %r42, 2147483640;
	mov.b32 	%r71, 0;
$L__BB3_9:
	.pragma "nounroll";
	shl.b32 	%r46, %r71, 7;
	add.s32 	%r21, %r46, %r4;
	setp.ge.s32 	%p7, %r21, %r2;
	@%p7 bra 	$L__BB3_11;
	mul.wide.u32 	%rd41, %r21, 4;
	add.s64 	%rd42, %rd13, %rd41;
	ld.global.f32 	%f3, [%rd42];
	add.s64 	%rd43, %rd14, %rd41;
	ld.global.f32 	%f4, [%rd43];
	fma.rn.f32 	%f5, %f2, %f3, %f4;
	add.s64 	%rd44, %rd15, %rd41;
	st.global.f32 	[%rd44], %f5;
$L__BB3_11:
	add.s32 	%r47, %r21, 128;
	setp.ge.s32 	%p8, %r47, %r2;
	mul.wide.s32 	%rd45, %r47, 4;
	add.s64 	%rd23, %rd13, %rd45;
	add.s64 	%rd24, %rd14, %rd45;
	add.s64 	%rd25, %rd15, %rd45;
	@%p8 bra 	$L__BB3_13;
	ld.global.f32 	%f6, [%rd23];
	ld.global.f32 	%f7, [%rd24];
	fma.rn.f32 	%f8, %f2, %f6, %f7;
	st.global.f32 	[%rd25], %f8;
$L__BB3_13:
	add.s32 	%r48, %r21, 256;
	setp.ge.s32 	%p9, %r48, %r2;
	@%p9 bra 	$L__BB3_15;
	ld.global.f32 	%f9, [%rd23+512];
	ld.global.f32 	%f10, [%rd24+512];
	fma.rn.f32 	%f11, %f2, %f9, %f10;
	st.global.f32 	[%rd25+512], %f11;
$L__BB3_15:
	add.s32 	%r49, %r21, 384;
	setp.ge.s32 	%p10, %r49, %r2;
	@%p10 bra 	$L__BB3_17;
	ld.global.f32 	%f12, [%rd23+1024];
	ld.global.f32 	%f13, [%rd24+1024];
	fma.rn.f32 	%f14, %f2, %f12, %f13;
	st.global.f32 	[%rd25+1024], %f14;
$L__BB3_17:
	add.s32 	%r50, %r21, 512;
	setp.ge.s32 	%p11, %r50, %r2;
	@%p11 bra 	$L__BB3_19;
	ld.global.f32 	%f15, [%rd23+1536];
	ld.global.f32 	%f16, [%rd24+1536];
	fma.rn.f32 	%f17, %f2, %f15, %f16;
	st.global.f32 	[%rd25+1536], %f17;
$L__BB3_19:
	add.s32 	%r51, %r21, 640;
	setp.ge.s32 	%p12, %r51, %r2;
	@%p12 bra 	$L__BB3_21;
	ld.global.f32 	%f18, [%rd23+2048];
	ld.global.f32 	%f19, [%rd24+2048];
	fma.rn.f32 	%f20, %f2, %f18, %f19;
	st.global.f32 	[%rd25+2048], %f20;
$L__BB3_21:
	add.s32 	%r52, %r21, 768;
	setp.ge.s32 	%p13, %r52, %r2;
	@%p13 bra 	$L__BB3_23;
	ld.global.f32 	%f21, [%rd23+2560];
	ld.global.f32 	%f22, [%rd24+2560];
	fma.rn.f32 	%f23, %f2, %f21, %f22;
	st.global.f32 	[%rd25+2560], %f23;
$L__BB3_23:
	add.s32 	%r53, %r21, 896;
	setp.ge.s32 	%p14, %r53, %r2;
	@%p14 bra 	$L__BB3_25;
	ld.global.f32 	%f24, [%rd23+3072];
	ld.global.f32 	%f25, [%rd24+3072];
	fma.rn.f32 	%f26, %f2, %f24, %f25;
	st.global.f32 	[%rd25+3072], %f26;
$L__BB3_25:
	add.s32 	%r71, %r71, 8;
	setp.eq.s32 	%p15, %r71, %r75;
	@%p15 bra 	$L__BB3_26;
	bra.uni 	$L__BB3_9;
$L__BB3_26:
	setp.eq.s32 	%p16, %r10, 0;
	@%p16 bra 	$L__BB3_59;
	and.b32  	%r30, %r42, 3;
	setp.lt.u32 	%p17, %r10, 4;
	@%p17 bra 	$L__BB3_37;
	shl.b32 	%r54, %r75, 7;
	add.s32 	%r31, %r54, %r4;
	setp.ge.s32 	%p18, %r31, %r2;
	@%p18 bra 	$L__BB3_30;
	mul.wide.s32 	%rd46, %r31, 4;
	add.s64 	%rd47, %rd13, %rd46;
	ld.global.f32 	%f27, [%rd47];
	add.s64 	%rd48, %rd14, %rd46;
	ld.global.f32 	%f28, [%rd48];
	fma.rn.f32 	%f29, %f2, %f27, %f28;
	add.s64 	%rd49, %rd15, %rd46;
	st.global.f32 	[%rd49], %f29;
$L__BB3_30:
	add.s32 	%r32, %r31, 128;
	setp.ge.s32 	%p19, %r32, %r2;
	@%p19 bra 	$L__BB3_32;
	mul.wide.s32 	%rd50, %r32, 4;
	add.s64 	%rd51, %rd13, %rd50;
	ld.global.f32 	%f30, [%rd51];
	add.s64 	%rd52, %rd14, %rd50;
	ld.global.f32 	%f31, [%rd52];
	fma.rn.f32 	%f32, %f2, %f30, %f31;
	add.s64 	%rd53, %rd15, %rd50;
	st.global.f32 	[%rd53], %f32;
$L__BB3_32:
	add.s32 	%r33, %r31, 256;
	setp.ge.s32 	%p20, %r33, %r2;
	@%p20 bra 	$L__BB3_34;
	mul.wide.s32 	%rd54, %r33, 4;
	add.s64 	%rd55, %rd13, %rd54;
	ld.global.f32 	%f33, [%rd55];
	add.s64 	%rd56, %rd14, %rd54;
	ld.global.f32 	%f34, [%rd56];
	fma.rn.f32 	%f35, %f2, %f33, %f34;
	add.s64 	%rd57, %rd15, %rd54;
	st.global.f32 	[%rd57], %f35;
$L__BB3_34:
	add.s32 	%r34, %r31, 384;
	setp.ge.s32 	%p21, %r34, %r2;
	@%p21 bra 	$L__BB3_36;
	mul.wide.s32 	%rd58, %r34, 4;
	add.s64 	%rd59, %rd13, %rd58;
	ld.global.f32 	%f36, [%rd59];
	add.s64 	%rd60, %rd14, %rd58;
	ld.global.f32 	%f37, [%rd60];
	fma.rn.f32 	%f38, %f2, %f36, %f37;
	add.s64 	%rd61, %rd15, %rd58;
	st.global.f32 	[%rd61], %f38;
$L__BB3_36:
	add.s32 	%r75, %r75, 4;
$L__BB3_37:
	setp.eq.s32 	%p22, %r30, 0;
	@%p22 bra 	$L__BB3_59;
	setp.eq.s32 	%p23, %r30, 1;
	@%p23 bra 	$L__BB3_44;
	shl.b32 	%r55, %r75, 7;
	add.s32 	%r37, %r55, %r4;
	setp.ge.s32 	%p24, %r37, %r2;
	@%p24 bra 	$L__BB3_41;
	mul.wide.s32 	%rd62, %r37, 4;
	add.s64 	%rd63, %rd13, %rd62;
	ld.global.f32 	%f39, [%rd63];
	add.s64 	%rd64, %rd14, %rd62;
	ld.global.f32 	%f40, [%rd64];
	fma.rn.f32 	%f41, %f2, %f39, %f40;
	add.s64 	%rd65, %rd15, %rd62;
	st.global.f32 	[%rd65], %f41;
$L__BB3_41:
	add.s32 	%r38, %r37, 128;
	setp.ge.s32 	%p25, %r38, %r2;
	@%p25 bra 	$L__BB3_43;
	mul.wide.s32 	%rd66, %r38, 4;
	add.s64 	%rd67, %rd13, %rd66;
	ld.global.f32 	%f42, [%rd67];
	add.s64 	%rd68, %rd14, %rd66;
	ld.global.f32 	%f43, [%rd68];
	fma.rn.f32 	%f44, %f2, %f42, %f43;
	add.s64 	%rd69, %rd15, %rd66;
	st.global.f32 	[%rd69], %f44;
$L__BB3_43:
	add.s32 	%r75, %r75, 2;
$L__BB3_44:
	and.b32  	%r56, %r42, 1;
	setp.eq.b32 	%p26, %r56, 1;
	not.pred 	%p27, %p26;
	@%p27 bra 	$L__BB3_59;
	shl.b32 	%r57, %r75, 7;
	add.s32 	%r41, %r57, %r4;
	setp.ge.s32 	%p28, %r41, %r2;
	@%p28 bra 	$L__BB3_59;
	mul.wide.s32 	%rd70, %r41, 4;
	add.s64 	%rd71, %rd13, %rd70;
	ld.global.f32 	%f45, [%rd71];
	add.s64 	%rd72, %rd14, %rd70;
	ld.global.f32 	%f46, [%rd72];
	fma.rn.f32 	%f47, %f2, %f45, %f46;
	add.s64 	%rd73, %rd15, %rd70;
	st.global.f32 	[%rd73], %f47;
	bra.uni 	$L__BB3_59;
$L__BB3_47:
	setp.lt.s32 	%p29, %r42, 1;
	@%p29 bra 	$L__BB3_59;
	and.b32  	%r12, %r42, 7;
	setp.lt.u32 	%p30, %r42, 8;
	mov.b32 	%r73, 0;
	@%p30 bra 	$L__BB3_51;
	and.b32  	%r59, %r42, 2147483640;
	neg.s32 	%r70, %r59;
	mul.wide.u32 	%rd74, %r4, 4;
	add.s64 	%rd16, %rd1, %rd74;
	add.s64 	%rd75, %rd102, 1536;
	add.s64 	%rd18, %rd2, %rd75;
	add.s32 	%r69, %r4, 128;
	add.s64 	%rd19, %rd3, %rd75;
	add.s64 	%rd20, %rd1, %rd75;
$L__BB3_50:
	.pragma "nounroll";
	and.b32  	%r73, %r42, 2147483640;
	mul.wide.s32 	%rd76, %r69, 4;
	add.s64 	%rd77, %rd18, %rd76;
	add.s64 	%rd78, %rd19, %rd76;
	add.s64 	%rd79, %rd20, %rd76;
	cvta.to.global.u64 	%rd80, %rd26;
	mul.wide.u32 	%rd81, %r4, 4;
	add.s64 	%rd82, %rd80, %rd81;
	add.s64 	%rd83, %rd82, %rd102;
	ld.global.f32 	%f48, [%rd83];
	cvta.to.global.u64 	%rd84, %rd28;
	add.s64 	%rd85, %rd84, %rd81;
	add.s64 	%rd86, %rd85, %rd102;
	ld.global.f32 	%f49, [%rd86];
	fma.rn.f32 	%f50, %f2, %f48, %f49;
	add.s64 	%rd87, %rd16, %rd102;
	st.global.f32 	[%rd87], %f50;
	ld.global.f32 	%f51, [%rd77+-1536];
	ld.global.f32 	%f52, [%rd78+-1536];
	fma.rn.f32 	%f53, %f2, %f51, %f52;
	st.global.f32 	[%rd79+-1536], %f53;
	ld.global.f32 	%f54, [%rd77+-1024];
	ld.global.f32 	%f55, [%rd78+-1024];
	fma.rn.f32 	%f56, %f2, %f54, %f55;
	st.global.f32 	[%rd79+-1024], %f56;
	ld.global.f32 	%f57, [%rd77+-512];
	ld.global.f32 	%f58, [%rd78+-512];
	fma.rn.f32 	%f59, %f2, %f57, %f58;
	st.global.f32 	[%rd79+-512], %f59;
	ld.global.f32 	%f60, [%rd77];
	ld.global.f32 	%f61, [%rd78];
	fma.rn.f32 	%f62, %f2, %f60, %f61;
	st.global.f32 	[%rd79], %f62;
	ld.global.f32 	%f63, [%rd77+512];
	ld.global.f32 	%f64, [%rd78+512];
	fma.rn.f32 	%f65, %f2, %f63, %f64;
	st.global.f32 	[%rd79+512], %f65;
	ld.global.f32 	%f66, [%rd77+1024];
	ld.global.f32 	%f67, [%rd78+1024];
	fma.rn.f32 	%f68, %f2, %f66, %f67;
	st.global.f32 	[%rd79+1024], %f68;
	ld.global.f32 	%f69, [%rd77+1536];
	ld.global.f32 	%f70, [%rd78+1536];
	fma.rn.f32 	%f71, %f2, %f69, %f70;
	st.global.f32 	[%rd79+1536], %f71;
	add.s32 	%r70, %r70, 8;
	add.s64 	%rd102, %rd102, 4096;
	add.s32 	%r69, %r69, 1024;
	setp.eq.s32 	%p31, %r70, 0;
	@%p31 bra 	$L__BB3_51;
	bra.uni 	$L__BB3_50;
$L__BB3_51:
	setp.eq.s32 	%p32, %r12, 0;
	@%p32 bra 	$L__BB3_59;
	and.b32  	%r24, %r42, 3;
	setp.lt.u32 	%p33, %r12, 4;
	@%p33 bra 	$L__BB3_54;
	shl.b32 	%r60, %r73, 7;
	add.s32 	%r61, %r60, %r4;
	mul.wide.s32 	%rd88, %r61, 4;
	add.s64 	%rd89, %rd13, %rd88;
	ld.global.f32 	%f72, [%rd89];
	add.s64 	%rd90, %rd14, %rd88;
	ld.global.f32 	%f73, [%rd90];
	fma.rn.f32 	%f74, %f2, %f72, %f73;
	add.s64 	%rd91, %rd15, %rd88;
	st.global.f32 	[%rd91], %f74;
	ld.global.f32 	%f75, [%rd89+512];
	ld.global.f32 	%f76, [%rd90+512];
	fma.rn.f32 	%f77, %f2, %f75, %f76;
	st.global.f32 	[%rd91+512], %f77;
	ld.global.f32 	%f78, [%rd89+1024];
	ld.global.f32 	%f79, [%rd90+1024];
	fma.rn.f32 	%f80, %f2, %f78, %f79;
	st.global.f32 	[%rd91+1024], %f80;
	ld.global.f32 	%f81, [%rd89+1536];
	ld.global.f32 	%f82, [%rd90+1536];
	fma.rn.f32 	%f83, %f2, %f81, %f82;
	st.global.f32 	[%rd91+1536], %f83;
	add.s32 	%r73, %r73, 4;
$L__BB3_54:
	setp.eq.s32 	%p34, %r24, 0;
	@%p34 bra 	$L__BB3_59;
	setp.eq.s32 	%p35, %r24, 1;
	@%p35 bra 	$L__BB3_57;
	shl.b32 	%r62, %r73, 7;
	add.s32 	%r63, %r62, %r4;
	mul.wide.s32 	%rd92, %r63, 4;
	add.s64 	%rd93, %rd13, %rd92;
	ld.global.f32 	%f84, [%rd93];
	add.s64 	%rd94, %rd14, %rd92;
	ld.global.f32 	%f85, [%rd94];
	fma.rn.f32 	%f86, %f2, %f84, %f85;
	add.s64 	%rd95, %rd15, %rd92;
	st.global.f32 	[%rd95], %f86;
	ld.global.f32 	%f87, [%rd93+512];
	ld.global.f32 	%f88, [%rd94+512];
	fma.rn.f32 	%f89, %f2, %f87, %f88;
	st.global.f32 	[%rd95+512], %f89;
	add.s32 	%r73, %r73, 2;
$L__BB3_57:
	and.b32  	%r64, %r42, 1;
	setp.eq.b32 	%p36, %r64, 1;
	not.pred 	%p37, %p36;
	@%p37 bra 	$L__BB3_59;
	shl.b32 	%r65, %r73, 7;
	add.s32 	%r66, %r65, %r4;
	mul.wide.s32 	%rd96, %r66, 4;
	add.s64 	%rd97, %rd13, %rd96;
	ld.global.f32 	%f90, [%rd97];
	add.s64 	%rd98, %rd14, %rd96;
	ld.global.f32 	%f91, [%rd98];
	fma.rn.f32 	%f92, %f2, %f90, %f91;
	add.s64 	%rd99, %rd15, %rd96;
	st.global.f32 	[%rd99], %f92;
$L__BB3_59:
	ret;

}


// ===== COMPILED SASS (sm_100) =====

	.target	sm_100

	.elftype	@"ET_EXEC"


//--------------------- .note.nv.tkinfo           --------------------------
	.section	.note.nv.tkinfo,"",@"SHT_NOTE"
	.sectionflags	@"SHF_NOTE_NV_TKINFO"
	.tkinfo
        /*0018*/ 	.word	0x00000002
        /*0030*/ 	.string	""
        /*0030*/ 	.string	"ptxas"
        /*0030*/ 	.string	"Cuda compilation tools, release 13.0, V13.0.88"
        /*0030*/ 	.string	"Build cuda_13.0.r13.0/compiler.36424714_0"
        /*0030*/ 	.string	"-arch sm_100 -m 64 "



//--------------------- .note.nv.cuinfo           --------------------------
	.section	.note.nv.cuinfo,"",@"SHT_NOTE"
	.sectionflags	@"SHF_NOTE_NV_CUINFO"
        /*0018*/ 	.short	0x0002
        /*001a*/ 	.short	0x0064
        /*001c*/ 	.short	0x0082
	.zero		2


//--------------------- .nv.info                  --------------------------
	.section	.nv.info,"",@"SHT_CUDA_INFO"
	.align	4


	//----- nvinfo : EIATTR_REGCOUNT
	.align		4
        /*0000*/ 	.byte	0x04, 0x2f
        /*0002*/ 	.short	(.L_46 - .L_45)
	.align		4
.L_45:
        /*0004*/ 	.word	index@(_ZN3cub18CUB_300001_SM_10006detail11EmptyKernelIvEEvv)
        /*0008*/ 	.word	0x00000004


	//----- nvinfo : EIATTR_FRAME_SIZE
	.align		4
.L_46:
        /*000c*/ 	.byte	0x04, 0x11
        /*000e*/ 	.short	(.L_48 - .L_47)
	.align		4
.L_47:
        /*0010*/ 	.word	index@(_ZN3cub18CUB_300001_SM_10006detail11EmptyKernelIvEEvv)
        /*0014*/ 	.word	0x00000000


	//----- nvinfo : EIATTR_REGCOUNT
	.align		4
.L_48:
        /*0018*/ 	.byte	0x04, 0x2f
        /*001a*/ 	.short	(.L_50 - .L_49)
	.align		4
.L_49:
        /*001c*/ 	.word	index@(_ZN3cub18CUB_300001_SM_10006detail8for_each13static_kernelINS2_12policy_hub_t12policy_500_tEmN6thrust24THRUST_300001_SM_1000_NS8cuda_cub20__uninitialized_fill7functorINS7_10device_ptrIfEEfEEEEvT0_T1_)
        /*0020*/ 	.word	0x00000008


	//----- nvinfo : EIATTR_FRAME_SIZE
	.align		4
.L_50:
        /*0024*/ 	.byte	0x04, 0x11
        /*0026*/ 	.short	(.L_52 - .L_51)
	.align		4
.L_51:
        /*0028*/ 	.word	index@(_ZN3cub18CUB_300001_SM_10006detail8for_each13static_kernelINS2_12policy_hub_t12policy_500_tEmN6thrust24THRUST_300001_SM_1000_NS8cuda_cub20__uninitialized_fill7functorINS7_10device_ptrIfEEfEEEEvT0_T1_)
        /*002c*/ 	.word	0x00000000


	//----- nvinfo : EIATTR_REGCOUNT
	.align		4
.L_52:
        /*0030*/ 	.byte	0x04, 0x2f
        /*0032*/ 	.short	(.L_54 - .L_53)
	.align		4
.L_53:
        /*0034*/ 	.word	index@(_ZN3cub18CUB_300001_SM_10006detail9transform16transform_kernelINS2_10policy_hubILb1EN4cuda3std3__45tupleIJN6thrust24THRUST_300001_SM_1000_NS6detail15normal_iteratorINSA_10device_ptrIfEEEESF_EEEE10policy1000Ei5saxpySF_JPfSK_EEEvT0_iT1_T2_DpNS2_10kernel_argIT3_EE)
        /*0038*/ 	.word	0x0000001e


	//----- nvinfo : EIATTR_FRAME_SIZE
	.align		4
.L_54:
        /*003c*/ 	.byte	0x04, 0x11
        /*003e*/ 	.short	(.L_56 - .L_55)
	.align		4
.L_55:
        /*0040*/ 	.word	index@(_ZN3cub18CUB_300001_SM_10006detail9transform16transform_kernelINS2_10policy_hubILb1EN4cuda3std3__45tupleIJN6thrust24THRUST_300001_SM_1000_NS6detail15normal_iteratorINSA_10device_ptrIfEEEESF_EEEE10policy1000Ei5saxpySF_JPfSK_EEEvT0_iT1_T2_DpNS2_10kernel_argIT3_EE)
        /*0044*/ 	.word	0x00000000


	//----- nvinfo : EIATTR_REGCOUNT
	.align		4
.L_56:
        /*0048*/ 	.byte	0x04, 0x2f
        /*004a*/ 	.short	(.L_58 - .L_57)
	.align		4
.L_57:
        /*004c*/ 	.word	index@(_ZN3cub18CUB_300001_SM_10006detail9transform16transform_kernelINS2_10policy_hubILb1EN4cuda3std3__45tupleIJN6thrust24THRUST_300001_SM_1000_NS6detail15normal_iteratorINSA_10device_ptrIfEEEESF_EEEE10policy1000El5saxpySF_JPfSK_EEEvT0_iT1_T2_DpNS2_10kernel_argIT3_EE)
        /*0050*/ 	.word	0x00000020


	//----- nvinfo : EIATTR_FRAME_SIZE
	.align		4
.L_58:
        /*0054*/ 	.byte	0x04, 0x11
        /*0056*/ 	.short	(.L_60 - .L_59)
	.align		4
.L_59:
        /*0058*/ 	.word	index@(_ZN3cub18CUB_300001_SM_10006detail9transform16transform_kernelINS2_10policy_hubILb1EN4cuda3std3__45tupleIJN6thrust24THRUST_300001_SM_1000_NS6detail15normal_iteratorINSA_10device_ptrIfEEEESF_EEEE10policy1000El5saxpySF_JPfSK_EEEvT0_iT1_T2_DpNS2_10kernel_argIT3_EE)
        /*005c*/ 	.word	0x00000000


	//----- nvinfo : EIATTR_MIN_STACK_SIZE
	.align		4
.L_60:
        /*0060*/ 	.byte	0x04, 0x12
        /*0062*/ 	.short	(.L_62 - .L_61)
	.align		4
.L_61:
        /*0064*/ 	.word	index@(_ZN3cub18CUB_300001_SM_10006detail9transform16transform_kernelINS2_10policy_hubILb1EN4cuda3std3__45tupleIJN6thrust24THRUST_300001_SM_1000_NS6detail15normal_iteratorINSA_10device_ptrIfEEEESF_EEEE10policy1000El5saxpySF_JPfSK_EEEvT0_iT1_T2_DpNS2_10kernel_argIT3_EE)
        /*0068*/ 	.word	0x00000000


	//----- nvinfo : EIATTR_MIN_STACK_SIZE
	.align		4
.L_62:
        /*006c*/ 	.byte	0x04, 0x12
        /*006e*/ 	.short	(.L_64 - .L_63)
	.align		4
.L_63:
        /*0070*/ 	.word	index@(_ZN3cub18CUB_300001_SM_10006detail9transform16transform_kernelINS2_10policy_hubILb1EN4cuda3std3__45tupleIJN6thrust24THRUST_300001_SM_1000_NS6detail15normal_iteratorINSA_10device_ptrIfEEEESF_EEEE10policy1000Ei5saxpySF_JPfSK_EEEvT0_iT1_T2_DpNS2_10kernel_argIT3_EE)
        /*0074*/ 	.word	0x00000000


	//----- nvinfo : EIATTR_MIN_STACK_SIZE
	.align		4
.L_64:
        /*0078*/ 	.byte	0x04, 0x12
        /*007a*/ 	.short	(.L_66 - .L_65)
	.align		4
.L_65:
        /*007c*/ 	.word	index@(_ZN3cub18CUB_300001_SM_10006detail8for_each13static_kernelINS2_12policy_hub_t12policy_500_tEmN6thrust24THRUST_300001_SM_1000_NS8cuda_cub20__uninitialized_fill7functorINS7_10device_ptrIfEEfEEEEvT0_T1_)
        /*0080*/ 	.word	0x00000000


	//----- nvinfo : EIATTR_MIN_STACK_SIZE
	.align		4
.L_66:
        /*0084*/ 	.byte	0x04, 0x12
        /*0086*/ 	.short	(.L_68 - .L_67)
	.align		4
.L_67:
        /*0088*/ 	.word	index@(_ZN3cub18CUB_300001_SM_10006detail11EmptyKernelIvEEvv)
        /*008c*/ 	.word	0x00000000
.L_68:


//--------------------- .nv.compat                --------------------------
	.section	.nv.compat,"",@"SHT_CUDA_COMPAT_INFO"
	.align	4
        /*0000*/ 	.byte	0x02, 0x09, 0x00, 0x00, 0x02, 0x02, 0x01, 0x00, 0x02, 0x05, 0x05, 0x00, 0x03, 0x07, 0x01, 0x01
        /*0010*/ 	.byte	0x02, 0x03, 0x00, 0x00, 0x02, 0x06, 0x01, 0x00, 0x04, 0x0b, 0x08, 0x00, 0x09, 0x00, 0x00, 0x00
        /*0020*/ 	.byte	0x00, 0x00, 0x00, 0x00


//--------------------- .nv.info._ZN3cub18CUB_300001_SM_10006detail9transform16transform_kernelINS2_10policy_hubILb1EN4cuda3std3__45tupleIJN6thrust24THRUST_300001_SM_1000_NS6detail15normal_iteratorINSA_10device_ptrIfEEEESF_EEEE10policy1000El5saxpySF_JPfSK_EEEvT0_iT1_T2_DpNS2_10kernel_argIT3_EE --------------------------
	.section	.nv.info._ZN3cub18CUB_300001_SM_10006detail9transform16transform_kernelINS2_10policy_hubILb1EN4cuda3std3__45tupleIJN6thrust24THRUST_300001_SM_1000_NS6detail15normal_iteratorINSA_10device_ptrIfEEEESF_EEEE10policy1000El5saxpySF_JPfSK_EEEvT0_iT1_T2_DpNS2_10kernel_argIT3_EE,"",@"SHT_CUDA_INFO"
	.sectionflags	@""
	.align	4


	//----- nvinfo : EIATTR_CUDA_API_VERSION
	.align		4
        /*0000*/ 	.byte	0x04, 0x37
        /*0002*/ 	.short	(.L_70 - .L_69)
.L_69:
        /*0004*/ 	.word	0x00000082


	//----- nvinfo : EIATTR_KPARAM_INFO
	.align		4
.L_70:
        /*0008*/ 	.byte	0x04, 0x17
        /*000a*/ 	.short	(.L_72 - .L_71)
.L_71:
        /*000c*/ 	.word	0x00000000
        /*0010*/ 	.short	0x0005
        /*0012*/ 	.short	0x0028
        /*0014*/ 	.byte	0x00, 0xf0, 0x41, 0x00


	//----- nvinfo : EIATTR_KPARAM_INFO
	.align		4
.L_72:
        /*0018*/ 	.byte	0x04, 0x17
        /*001a*/ 	.short	(.L_74 - .L_73)
.L_73:
        /*001c*/ 	.word	0x00000000
        /*0020*/ 	.short	0x0004
        /*0022*/ 	.short	0x0018
        /*0024*/ 	.byte	0x00, 0xf0, 0x41, 0x00


	//----- nvinfo : EIATTR_KPARAM_INFO
	.align		4
.L_74:
        /*0028*/ 	.byte	0x04, 0x17
        /*002a*/ 	.short	(.L_76 - .L_75)
.L_75:
        /*002c*/ 	.word	0x00000000
        /*0030*/ 	.short	0x0003
        /*0032*/ 	.short	0x0010
        /*0034*/ 	.byte	0x00, 0xf0, 0x21, 0x00


	//----- nvinfo : EIATTR_KPARAM_INFO
	.align		4
.L_76:
        /*0038*/ 	.byte	0x04, 0x17
        /*003a*/ 	.short	(.L_78 - .L_77)
.L_77:
        /*003c*/ 	.word	0x00000000
        /*0040*/ 	.short	0x0002
        /*0042*/ 	.short	0x000c
        /*0044*/ 	.byte	0x00, 0xf0, 0x11, 0x00


	//----- nvinfo : EIATTR_KPARAM_INFO
	.align		4
.L_78:
        /*0048*/ 	.byte	0x04, 0x17
        /*004a*/ 	.short	(.L_80 - .L_79)
.L_79:
        /*004c*/ 	.word	0x00000000
        /*0050*/ 	.short	0x0001
        /*0052*/ 	.short	0x0008
        /*0054*/ 	.byte	0x00, 0xf0, 0x11, 0x00


	//----- nvinfo : EIATTR_KPARAM_INFO
	.align		4
.L_80:
        /*0058*/ 	.byte	0x04, 0x17
        /*005a*/ 	.short	(.L_82 - .L_81)
.L_81:
        /*005c*/ 	.word	0x00000000
        /*0060*/ 	.short	0x0000
        /*0062*/ 	.short	0x0000
        /*0064*/ 	.byte	0x00, 0xf0, 0x21, 0x00


	//----- nvinfo : EIATTR_SPARSE_MMA_MASK
	.align		4
.L_82:
        /*0068*/ 	.byte	0x03, 0x50
        /*006a*/ 	.short	0x0000


	//----- nvinfo : EIATTR_MAXREG_COUNT
	.align		4
        /*006c*/ 	.byte	0x03, 0x1b
        /*006e*/ 	.short	0x00ff


	//----- nvinfo : EIATTR_MERCURY_ISA_VERSION
	.align		4
        /*0070*/ 	.byte	0x03, 0x5f
        /*0072*/ 	.short	0x0101


	//----- nvinfo : EIATTR_VRC_CTA_INIT_COUNT
	.align		4
        /*0074*/ 	.byte	0x02, 0x4a
	.zero		1
	.zero		1


	//----- nvinfo : EIATTR_EXIT_INSTR_OFFSETS
	.align		4
        /*0078*/ 	.byte	0x04, 0x1c
        /*007a*/ 	.short	(.L_84 - .L_83)


	//   ....[0]....
.L_83:
        /*007c*/ 	.word	0x000003e0


	//   ....[1]....
        /*0080*/ 	.word	0x00000c90


	//   ....[2]....
        /*0084*/ 	.word	0x00000f80


	//   ....[3]....
        /*0088*/ 	.word	0x00001120


	//   ....[4]....
        /*008c*/ 	.word	0x00001150


	//   ....[5]....
        /*0090*/ 	.word	0x000011e0


	//   ....[6]....
        /*0094*/ 	.word	0x00001200


	//   ....[7]....
        /*0098*/ 	.word	0x00001700


	//   ....[8]....
        /*009c*/ 	.word	0x00001960


	//   ....[9]....
        /*00a0*/ 	.word	0x00001a90


	//   ....[10]....
        /*00a4*/ 	.word	0x00001b30


	//----- nvinfo : EIATTR_MAX_THREADS
	.align		4
.L_84:
        /*00a8*/ 	.byte	0x04, 0x05
        /*00aa*/ 	.short	(.L_86 - .L_85)
.L_85:
        /*00ac*/ 	.word	0x00000080
        /*00b0*/ 	.word	0x00000001
        /*00b4*/ 	.word	0x00000001


	//----- nvinfo : EIATTR_CRS_STACK_SIZE
	.align		4
.L_86:
        /*00b8*/ 	.byte	0x04, 0x1e
        /*00ba*/ 	.short	(.L_88 - .L_87)
.L_87:
        /*00bc*/ 	.word	0x00000000


	//----- nvinfo : EIATTR_CBANK_PARAM_SIZE
	.align		4
.L_88:
        /*00c0*/ 	.byte	0x03, 0x19
        /*00c2*/ 	.short	0x0038


	//----- nvinfo : EIATTR_PARAM_CBANK
	.align		4
        /*00c4*/ 	.byte	0x04, 0x0a
        /*00c6*/ 	.short	(.L_90 - .L_89)
	.align		4
.L_89:
        /*00c8*/ 	.word	index@(.nv.constant0._ZN3cub18CUB_300001_SM_10006detail9transform16transform_kernelINS2_10policy_hubILb1EN4cuda3std3__45tupleIJN6thrust24THRUST_300001_SM_1000_NS6detail15normal_iteratorINSA_10device_ptrIfEEEESF_EEEE10policy1000El5saxpySF_JPfSK_EEEvT0_iT1_T2_DpNS2_10kernel_argIT3_EE)
        /*00cc*/ 	.short	0x0380
        /*00ce*/ 	.short	0x0038


	//----- nvinfo : EIATTR_SW_WAR
	.align		4
.L_90:
        /*00d0*/ 	.byte	0x04, 0x36
        /*00d2*/ 	.short	(.L_92 - .L_91)
.L_91:
        /*00d4*/ 	.word	0x00000008
.L_92:


//--------------------- .nv.info._ZN3cub18CUB_300001_SM_10006detail9transform16transform_kernelINS2_10policy_hubILb1EN4cuda3std3__45tupleIJN6thrust24THRUST_300001_SM_1000_NS6detail15normal_iteratorINSA_10device_ptrIfEEEESF_EEEE10policy1000Ei5saxpySF_JPfSK_EEEvT0_iT1_T2_DpNS2_10kernel_argIT3_EE --------------------------
	.section	.nv.info._ZN3cub18CUB_300001_SM_10006detail9transform16transform_kernelINS2_10policy_hubILb1EN4cuda3std3__45tupleIJN6thrust24THRUST_300001_SM_1000_NS6detail15normal_iteratorINSA_10device_ptrIfEEEESF_EEEE10policy1000Ei5saxpySF_JPfSK_EEEvT0_iT1_T2_DpNS2_10kernel_argIT3_EE,"",@"SHT_CUDA_INFO"
	.sectionflags	@""
	.align	4


	//----- nvinfo : EIATTR_CUDA_API_VERSION
	.align		4
        /*0000*/ 	.byte	0x04, 0x37
        /*0002*/ 	.short	(.L_94 - .L_93)
.L_93:
        /*0004*/ 	.word	0x00000082


	//----- nvinfo : EIATTR_KPARAM_INFO
	.align		4
.L_94:
        /*0008*/ 	.byte	0x04, 0x17
        /*000a*/ 	.short	(.L_96 - .L_95)
.L_95:
        /*000c*/ 	.word	0x00000000
        /*0010*/ 	.short	0x0005
        /*0012*/ 	.short	0x0028
        /*0014*/ 	.byte	0x00, 0xf0, 0x41, 0x00


	//----- nvinfo : EIATTR_KPARAM_INFO
	.align		4
.L_96:
        /*0018*/ 	.byte	0x04, 0x17
        /*001a*/ 	.short	(.L_98 - .L_97)
.L_97:
        /*001c*/ 	.word	0x00000000
        /*0020*/ 	.short	0x0004
        /*0022*/ 	.short	0x0018
        /*0024*/ 	.byte	0x00, 0xf0, 0x41, 0x00


	//----- nvinfo : EIATTR_KPARAM_INFO
	.align		4
.L_98:
        /*0028*/ 	.byte	0x04, 0x17
        /*002a*/ 	.short	(.L_100 - .L_99)
.L_99:
        /*002c*/ 	.word	0x00000000
        /*0030*/ 	.short	0x0003
        /*0032*/ 	.short	0x0010
        /*0034*/ 	.byte	0x00, 0xf0, 0x21, 0x00


	//----- nvinfo : EIATTR_KPARAM_INFO
	.align		4
.L_100:
        /*0038*/ 	.byte	0x04, 0x17
        /*003a*/ 	.short	(.L_102 - .L_101)
.L_101:
        /*003c*/ 	.word	0x00000000
        /*0040*/ 	.short	0x0002
        /*0042*/ 	.short	0x0008
        /*0044*/ 	.byte	0x00, 0xf0, 0x11, 0x00


	//----- nvinfo : EIATTR_KPARAM_INFO
	.align		4
.L_102:
        /*0048*/ 	.byte	0x04, 0x17
        /*004a*/ 	.short	(.L_104 - .L_103)
.L_103:
        /*004c*/ 	.word	0x00000000
        /*0050*/ 	.short	0x0001
        /*0052*/ 	.short	0x0004
        /*0054*/ 	.byte	0x00, 0xf0, 0x11, 0x00


	//----- nvinfo : EIATTR_KPARAM_INFO
	.align		4
.L_104:
        /*0058*/ 	.byte	0x04, 0x17
        /*005a*/ 	.short	(.L_106 - .L_105)
.L_105:
        /*005c*/ 	.word	0x00000000
        /*0060*/ 	.short	0x0000
        /*0062*/ 	.short	0x0000
        /*0064*/ 	.byte	0x00, 0xf0, 0x11, 0x00


	//----- nvinfo : EIATTR_SPARSE_MMA_MASK
	.align		4
.L_106:
        /*0068*/ 	.byte	0x03, 0x50
        /*006a*/ 	.short	0x0000


	//----- nvinfo : EIATTR_MAXREG_COUNT
	.align		4
        /*006c*/ 	.byte	0x03, 0x1b
        /*006e*/ 	.short	0x00ff


	//----- nvinfo : EIATTR_MERCURY_ISA_VERSION
	.align		4
        /*0070*/ 	.byte	0x03, 0x5f
        /*0072*/ 	.short	0x0101


	//----- nvinfo : EIATTR_VRC_CTA_INIT_COUNT
	.align		4
        /*0074*/ 	.byte	0x02, 0x4a
	.zero		1
	.zero		1


	//----- nvinfo : EIATTR_EXIT_INSTR_OFFSETS
	.align		4
        /*0078*/ 	.byte	0x04, 0x1c
        /*007a*/ 	.short	(.L_108 - .L_107)


	//   ....[0]....
.L_107:
        /*007c*/ 	.word	0x000002f0


	//   ....[1]....
        /*0080*/ 	.word	0x00000810


	//   ....[2]....
        /*0084*/ 	.word	0x00000a70


	//   ....[3]....
        /*0088*/ 	.word	0x00000bb0


	//   ....[4]....
        /*008c*/ 	.word	0x00000c60


	//   ....[5]....
        /*0090*/ 	.word	0x00000c90


	//   ....[6]....
        /*0094*/ 	.word	0x00001210


	//   ....[7]....
        /*0098*/ 	.word	0x00001540


	//   ....[8]....
        /*009c*/ 	.word	0x00001700


	//   ....[9]....
        /*00a0*/ 	.word	0x00001730


	//   ....[10]....
        /*00a4*/ 	.word	0x000017d0


	//----- nvinfo : EIATTR_MAX_THREADS
	.align		4
.L_108:
        /*00a8*/ 	.byte	0x04, 0x05
        /*00aa*/ 	.short	(.L_110 - .L_109)
.L_109:
        /*00ac*/ 	.word	0x00000080
        /*00b0*/ 	.word	0x00000001
        /*00b4*/ 	.word	0x00000001


	//----- nvinfo : EIATTR_CRS_STACK_SIZE
	.align		4
.L_110:
        /*00b8*/ 	.byte	0x04, 0x1e
        /*00ba*/ 	.short	(.L_112 - .L_111)
.L_111:
        /*00bc*/ 	.word	0x00000000


	//----- nvinfo : EIATTR_CBANK_PARAM_SIZE
	.align		4
.L_112:
        /*00c0*/ 	.byte	0x03, 0x19
        /*00c2*/ 	.short	0x0038


	//----- nvinfo : EIATTR_PARAM_CBANK
	.align		4
        /*00c4*/ 	.byte	0x04, 0x0a
        /*00c6*/ 	.short	(.L_114 - .L_113)
	.align		4
.L_113:
        /*00c8*/ 	.word	index@(.nv.constant0._ZN3cub18CUB_300001_SM_10006detail9transform16transform_kernelINS2_10policy_hubILb1EN4cuda3std3__45tupleIJN6thrust24THRUST_300001_SM_1000_NS6detail15normal_iteratorINSA_10device_ptrIfEEEESF_EEEE10policy1000Ei5saxpySF_JPfSK_EEEvT0_iT1_T2_DpNS2_10kernel_argIT3_EE)
        /*00cc*/ 	.short	0x0380
        /*00ce*/ 	.short	0x0038


	//----- nvinfo : EIATTR_SW_WAR
	.align		4
.L_114:
        /*00d0*/ 	.byte	0x04, 0x36
        /*00d2*/ 	.short	(.L_116 - .L_115)
.L_115:
        /*00d4*/ 	.word	0x00000008
.L_116:


//--------------------- .nv.info._ZN3cub18CUB_300001_SM_10006detail8for_each13static_kernelINS2_12policy_hub_t12policy_500_tEmN6thrust24THRUST_300001_SM_1000_NS8cuda_cub20__uninitialized_fill7functorINS7_10device_ptrIfEEfEEEEvT0_T1_ --------------------------
	.section	.nv.info._ZN3cub18CUB_300001_SM_10006detail8for_each13static_kernelINS2_12policy_hub_t12policy_500_tEmN6thrust24THRUST_300001_SM_1000_NS8cuda_cub20__uninitialized_fill7functorINS7_10device_ptrIfEEfEEEEvT0_T1_,"",@"SHT_CUDA_INFO"
	.sectionflags	@""
	.align	4


	//----- nvinfo : EIATTR_CUDA_API_VERSION
	.align		4
        /*0000*/ 	.byte	0x04, 0x37
        /*0002*/ 	.short	(.L_118 - .L_117)
.L_117:
        /*0004*/ 	.word	0x00000082


	//----- nvinfo : EIATTR_KPARAM_INFO
	.align		4
.L_118:
        /*0008*/ 	.byte	0x04, 0x17
        /*000a*/ 	.short	(.L_120 - .L_119)
.L_119:
        /*000c*/ 	.word	0x00000000
        /*0010*/ 	.short	0x0001
        /*0012*/ 	.short	0x0008
        /*0014*/ 	.byte	0x00, 0xf0, 0x41, 0x00


	//----- nvinfo : EIATTR_KPARAM_INFO
	.align		4
.L_120:
        /*0018*/ 	.byte	0x04, 0x17
        /*001a*/ 	.short	(.L_122 - .L_121)
.L_121:
        /*001c*/ 	.word	0x00000000
        /*0020*/ 	.short	0x0000
        /*0022*/ 	.short	0x0000
        /*0024*/ 	.byte	0x00, 0xf0, 0x21, 0x00


	//----- nvinfo : EIATTR_SPARSE_MMA_MASK
	.align		4
.L_122:
        /*0028*/ 	.byte	0x03, 0x50
        /*002a*/ 	.short	0x0000


	//----- nvinfo : EIATTR_MAXREG_COUNT
	.align		4
        /*002c*/ 	.byte	0x03, 0x1b
        /*002e*/ 	.short	0x00ff


	//----- nvinfo : EIATTR_MERCURY_ISA_VERSION
	.align		4
        /*0030*/ 	.byte	0x03, 0x5f
        /*0032*/ 	.short	0x0101


	//----- nvinfo : EIATTR_VRC_CTA_INIT_COUNT
	.align		4
        /*0034*/ 	.byte	0x02, 0x4a
	.zero		1
	.zero		1


	//----- nvinfo : EIATTR_EXIT_INSTR_OFFSETS
	.align		4
        /*0038*/ 	.byte	0x04, 0x1c
        /*003a*/ 	.short	(.L_124 - .L_123)


	//   ....[0]....
.L_123:
        /*003c*/ 	.word	0x00000130


	//   ....[1]....
        /*0040*/ 	.word	0x00000230


	//   ....[2]....
        /*0044*/ 	.word	0x00000260


	//----- nvinfo : EIATTR_MAX_THREADS
	.align		4
.L_124:
        /*0048*/ 	.byte	0x04, 0x05
        /*004a*/ 	.short	(.L_126 - .L_125)
.L_125:
        /*004c*/ 	.word	0x00000100
        /*0050*/ 	.word	0x00000001
        /*0054*/ 	.word	0x00000001


	//----- nvinfo : EIATTR_CBANK_PARAM_SIZE
	.align		4
.L_126:
        /*0058*/ 	.byte	0x03, 0x19
        /*005a*/ 	.short	0x0018


	//----- nvinfo : EIATTR_PARAM_CBANK
	.align		4
        /*005c*/ 	.byte	0x04, 0x0a
        /*005e*/ 	.short	(.L_128 - .L_127)
	.align		4
.L_127:
        /*0060*/ 	.word	index@(.nv.constant0._ZN3cub18CUB_300001_SM_10006detail8for_each13static_kernelINS2_12policy_hub_t12policy_500_tEmN6thrust24THRUST_300001_SM_1000_NS8cuda_cub20__uninitialized_fill7functorINS7_10device_ptrIfEEfEEEEvT0_T1_)
        /*0064*/ 	.short	0x0380
        /*0066*/ 	.short	0x0018


	//----- nvinfo : EIATTR_SW_WAR
	.align		4
.L_128:
        /*0068*/ 	.byte	0x04, 0x36
        /*006a*/ 	.short	(.L_130 - .L_129)
.L_129:
        /*006c*/ 	.word	0x00000008
.L_130:


//--------------------- .nv.info._ZN3cub18CUB_300001_SM_10006detail11EmptyKernelIvEEvv --------------------------
	.section	.nv.info._ZN3cub18CUB_300001_SM_10006detail11EmptyKernelIvEEvv,"",@"SHT_CUDA_INFO"
	.sectionflags	@""
	.align	4


	//----- nvinfo : EIATTR_CUDA_API_VERSION
	.align		4
        /*0000*/ 	.byte	0x04, 0x37
        /*0002*/ 	.short	(.L_132 - .L_131)
.L_131:
        /*0004*/ 	.word	0x00000082


	//----- nvinfo : EIATTR_SPARSE_MMA_MASK
	.align		4
.L_132:
        /*0008*/ 	.byte	0x03, 0x50
        /*000a*/ 	.short	0x0000


	//----- nvinfo : EIATTR_MAXREG_COUNT
	.align		4
        /*000c*/ 	.byte	0x03, 0x1b
        /*000e*/ 	.short	0x00ff


	//----- nvinfo : EIATTR_MERCURY_ISA_VERSION
	.align		4
        /*0010*/ 	.byte	0x03, 0x5f
        /*0012*/ 	.short	0x0101


	//----- nvinfo : EIATTR_VRC_CTA_INIT_COUNT
	.align		4
        /*0014*/ 	.byte	0x02, 0x4a
	.zero		1
	.zero		1


	//----- nvinfo : EIATTR_EXIT_INSTR_OFFSETS
	.align		4
        /*0018*/ 	.byte	0x04, 0x1c
        /*001a*/ 	.short	(.L_134 - .L_133)


	//   ....[0]....
.L_133:
        /*001c*/ 	.word	0x00000010


	//----- nvinfo : EIATTR_SW_WAR
	.align		4
.L_134:
        /*0020*/ 	.byte	0x04, 0x36
        /*0022*/ 	.short	(.L_136 - .L_135)
.L_135:
        /*0024*/ 	.word	0x00000008
.L_136:


//--------------------- .nv.callgraph             --------------------------
	.section	.nv.callgraph,"",@"SHT_CUDA_CALLGRAPH"
	.align	4
	.sectionentsize	8
	.align		4
        /*0000*/ 	.word	0x00000000
	.align		4
        /*0004*/ 	.word	0xffffffff
	.align		4
        /*0008*/ 	.word	0x00000000
	.align		4
        /*000c*/ 	.word	0xfffffffe
	.align		4
        /*0010*/ 	.word	0x00000000
	.align		4
        /*0014*/ 	.word	0xfffffffd
	.align		4
        /*0018*/ 	.word	0x00000000
	.align		4
        /*001c*/ 	.word	0xfffffffc


//--------------------- .nv.constant4             --------------------------
	.section	.nv.constant4,"a",@progbits
	.align	8
	.align		8
.nv.constant4:
        /*0000*/ 	.dword	_ZN34_INTERNAL_64363784_4_k_cu_3ca9a65f4cuda3std3__45__cpo5beginE
	.align		8
        /*0008*/ 	.dword	_ZN34_INTERNAL_64363784_4_k_cu_3ca9a65f4cuda3std3__45__cpo3endE
	.align		8
        /*0010*/ 	.dword	_ZN34_INTERNAL_64363784_4_k_cu_3ca9a65f4cuda3std3__45__cpo6cbeginE
	.align		8
        /*0018*/ 	.dword	_ZN34_INTERNAL_64363784_4_k_cu_3ca9a65f4cuda3std3__45__cpo4cendE
	.align		8
        /*0020*/ 	.dword	_ZN34_INTERNAL_64363784_4_k_cu_3ca9a65f4cuda3std3__45__cpo6rbeginE
	.align		8
        /*0028*/ 	.dword	_ZN34_INTERNAL_64363784_4_k_cu_3ca9a65f4cuda3std3__45__cpo4rendE
	.align		8
        /*0030*/ 	.dword	_ZN34_INTERNAL_64363784_4_k_cu_3ca9a65f4cuda3std3__45__cpo7crbeginE
	.align		8
        /*0038*/ 	.dword	_ZN34_INTERNAL_64363784_4_k_cu_3ca9a65f4cuda3std3__45__cpo5crendE
	.align		8
        /*0040*/ 	.dword	_ZN34_INTERNAL_64363784_4_k_cu_3ca9a65f4cuda3std3__436_GLOBAL__N__64363784_4_k_cu_3ca9a65f6ignoreE
	.align		8
        /*0048*/ 	.dword	_ZN34_INTERNAL_64363784_4_k_cu_3ca9a65f4cuda3std3__419piecewise_constructE
	.align		8
        /*0050*/ 	.dword	_ZN34_INTERNAL_64363784_4_k_cu_3ca9a65f4cuda3std3__48in_placeE
	.align		8
        /*0058*/ 	.dword	_ZN34_INTERNAL_64363784_4_k_cu_3ca9a65f4cuda3std3__420unreachable_sentinelE
	.align		8
        /*0060*/ 	.dword	_ZN34_INTERNAL_64363784_4_k_cu_3ca9a65f4cuda3std3__47nulloptE
	.align		8
        /*0068*/ 	.dword	_ZN34_INTERNAL_64363784_4_k_cu_3ca9a65f4cuda3std3__48unexpectE
	.align		8
        /*0070*/ 	.dword	_ZN34_INTERNAL_64363784_4_k_cu_3ca9a65f4cuda3std6ranges3__45__cpo4swapE
	.align		8
        /*0078*/ 	.dword	_ZN34_INTERNAL_64363784_4_k_cu_3ca9a65f4cuda3std6ranges3__45__cpo9iter_moveE
	.align		8
        /*0080*/ 	.dword	_ZN34_INTERNAL_64363784_4_k_cu_3ca9a65f4cuda3std6ranges3__45__cpo5beginE
	.align		8
        /*0088*/ 	.dword	_ZN34_INTERNAL_64363784_4_k_cu_3ca9a65f4cuda3std6ranges3__45__cpo3endE
	.align		8
        /*0090*/ 	.dword	_ZN34_INTERNAL_64363784_4_k_cu_3ca9a65f4cuda3std6ranges3__45__cpo6cbeginE
	.align		8
        /*0098*/ 	.dword	_ZN34_INTERNAL_64363784_4_k_cu_3ca9a65f4cuda3std6ranges3__45__cpo4cendE
	.align		8
        /*00a0*/ 	.dword	_ZN34_INTERNAL_64363784_4_k_cu_3ca9a65f4cuda3std6ranges3__45__cpo7advanceE
	.align		8
        /*00a8*/ 	.dword	_ZN34_INTERNAL_64363784_4_k_cu_3ca9a65f4cuda3std6ranges3__45__cpo9iter_swapE
	.align		8
        /*00b0*/ 	.dword	_ZN34_INTERNAL_64363784_4_k_cu_3ca9a65f4cuda3std6ranges3__45__cpo4nextE
	.align		8
        /*00b8*/ 	.dword	_ZN34_INTERNAL_64363784_4_k_cu_3ca9a65f4cuda3std6ranges3__45__cpo4prevE
	.align		8
        /*00c0*/ 	.dword	_ZN34_INTERNAL_64363784_4_k_cu_3ca9a65f4cuda3std6ranges3__45__cpo4dataE
	.align		8
        /*00c8*/ 	.dword	_ZN34_INTERNAL_64363784_4_k_cu_3ca9a65f4cuda3std6ranges3__45__cpo5cdataE
	.align		8
        /*00d0*/ 	.dword	_ZN34_INTERNAL_64363784_4_k_cu_3ca9a65f4cuda3std6ranges3__45__cpo4sizeE
	.align		8
        /*00d8*/ 	.dword	_ZN34_INTERNAL_64363784_4_k_cu_3ca9a65f4cuda3std6ranges3__45__cpo5ssizeE
	.align		8
        /*00e0*/ 	.dword	_ZN34_INTERNAL_64363784_4_k_cu_3ca9a65f4cuda3std6ranges3__45__cpo8distanceE
	.align		8
        /*00e8*/ 	.dword	_ZN34_INTERNAL_64363784_4_k_cu_3ca9a65f6thrust24THRUST_300001_SM_1000_NS8cuda_cub3parE
	.align		8
        /*00f0*/ 	.dword	_ZN34_INTERNAL_64363784_4_k_cu_3ca9a65f6thrust24THRUST_300001_SM_1000_NS8cuda_cub10par_nosyncE
	.align		8
        /*00f8*/ 	.dword	_ZN34_INTERNAL_64363784_4_k_cu_3ca9a65f6thrust24THRUST_300001_SM_1000_NS6system6detail10sequential3seqE
	.align		8
        /*0100*/ 	.dword	_ZN34_INTERNAL_64363784_4_k_cu_3ca9a65f6thrust24THRUST_300001_SM_1000_NS6system3cpp3parE
	.align		8
        /*0108*/ 	.dword	_ZN34_INTERNAL_64363784_4_k_cu_3ca9a65f6thrust24THRUST_300001_SM_1000_NS12placeholders2_1E
	.align		8
        /*0110*/ 	.dword	_ZN34_INTERNAL_64363784_4_k_cu_3ca9a65f6thrust24THRUST_300001_SM_1000_NS12placeholders2_2E
	.align		8
        /*0118*/ 	.dword	_ZN34_INTERNAL_64363784_4_k_cu_3ca9a65f6thrust24THRUST_300001_SM_1000_NS12placeholders2_3E
	.align		8
        /*0120*/ 	.dword	_ZN34_INTERNAL_64363784_4_k_cu_3ca9a65f6thrust24THRUST_300001_SM_1000_NS12placeholders2_4E
	.align		8
        /*0128*/ 	.dword	_ZN34_INTERNAL_64363784_4_k_cu_3ca9a65f6thrust24THRUST_300001_SM_1000_NS12placeholders2_5E
	.align		8
        /*0130*/ 	.dword	_ZN34_INTERNAL_64363784_4_k_cu_3ca9a65f6thrust24THRUST_300001_SM_1000_NS12placeholders2_6E
	.align		8
        /*0138*/ 	.dword	_ZN34_INTERNAL_64363784_4_k_cu_3ca9a65f6thrust24THRUST_300001_SM_1000_NS12placeholders2_7E
	.align		8
        /*0140*/ 	.dword	_ZN34_INTERNAL_64363784_4_k_cu_3ca9a65f6thrust24THRUST_300001_SM_1000_NS12placeholders2_8E
	.align		8
        /*0148*/ 	.dword	_ZN34_INTERNAL_64363784_4_k_cu_3ca9a65f6thrust24THRUST_300001_SM_1000_NS12placeholders2_9E
	.align		8
        /*0150*/ 	.dword	_ZN34_INTERNAL_64363784_4_k_cu_3ca9a65f6thrust24THRUST_300001_SM_1000_NS12placeholders3_10E
	.align		8
        /*0158*/ 	.dword	_ZN34_INTERNAL_64363784_4_k_cu_3ca9a65f6thrust24THRUST_300001_SM_1000_NS3seqE
	.align		8
        /*0160*/ 	.dword	_ZN34_INTERNAL_64363784_4_k_cu_3ca9a65f6thrust24THRUST_300001_SM_1000_NS6deviceE


//--------------------- .text._ZN3cub18CUB_300001_SM_10006detail9transform16transform_kernelINS2_10policy_hubILb1EN4cuda3std3__45tupleIJN6thrust24THRUST_300001_SM_1000_NS6detail15normal_iteratorINSA_10device_ptrIfEEEESF_EEEE10policy1000El5saxpySF_JPfSK_EEEvT0_iT1_T2_DpNS2_10kernel_argIT3_EE --------------------------
	.section	.text._ZN3cub18CUB_300001_SM_10006detail9transform16transform_kernelINS2_10policy_hubILb1EN4cuda3std3__45tupleIJN6thrust24THRUST_300001_SM_1000_NS6detail15normal_iteratorINSA_10device_ptrIfEEEESF_EEEE10policy1000El5saxpySF_JPfSK_EEEvT0_iT1_T2_DpNS2_10kernel_argIT3_EE,"ax",@progbits
	.align	128
        .global         _ZN3cub18CUB_300001_SM_10006detail9transform16transform_kernelINS2_10policy_hubILb1EN4cuda3std3__45tupleIJN6thrust24THRUST_300001_SM_1000_NS6detail15normal_iteratorINSA_10device_ptrIfEEEESF_EEEE10policy1000El5saxpySF_JPfSK_EEEvT0_iT1_T2_DpNS2_10kernel_argIT3_EE
        .type           _ZN3cub18CUB_300001_SM_10006detail9transform16transform_kernelINS2_10policy_hubILb1EN4cuda3std3__45tupleIJN6thrust24THRUST_300001_SM_1000_NS6detail15normal_iteratorINSA_10device_ptrIfEEEESF_EEEE10policy1000El5saxpySF_JPfSK_EEEvT0_iT1_T2_DpNS2_10kernel_argIT3_EE,@function
        .size           _ZN3cub18CUB_300001_SM_10006detail9transform16transform_kernelINS2_10policy_hubILb1EN4cuda3std3__45tupleIJN6thrust24THRUST_300001_SM_1000_NS6detail15normal_iteratorINSA_10device_ptrIfEEEESF_EEEE10policy1000El5saxpySF_JPfSK_EEEvT0_iT1_T2_DpNS2_10kernel_argIT3_EE,(.L_x_37 - _ZN3cub18CUB_300001_SM_10006detail9transform16transform_kernelINS2_10policy_hubILb1EN4cuda3std3__45tupleIJN6thrust24THRUST_300001_SM_1000_NS6detail15normal_iteratorINSA_10device_ptrIfEEEESF_EEEE10policy1000El5saxpySF_JPfSK_EEEvT0_iT1_T2_DpNS2_10kernel_argIT3_EE)
        .other          _ZN3cub18CUB_300001_SM_10006detail9transform16transform_kernelINS2_10policy_hubILb1EN4cuda3std3__45tupleIJN6thrust24THRUST_300001_SM_1000_NS6detail15normal_iteratorINSA_10device_ptrIfEEEESF_EEEE10policy1000El5saxpySF_JPfSK_EEEvT0_iT1_T2_DpNS2_10kernel_argIT3_EE,@"STO_CUDA_ENTRY STV_DEFAULT"
_ZN3cub18CUB_300001_SM_10006detail9transform16transform_kernelINS2_10policy_hubILb1EN4cuda3std3__45tupleIJN6thrust24THRUST_300001_SM_1000_NS6detail15normal_iteratorINSA_10device_ptrIfEEEESF_EEEE10policy1000El5saxpySF_JPfSK_EEEvT0_iT1_T2_DpNS2_10kernel_argIT3_EE:
.text._ZN3cub18CUB_300001_SM_10006detail9transform16transform_kernelINS2_10policy_hubILb1EN4cuda3std3__45tupleIJN6thrust24THRUST_300001_SM_1000_NS6detail15normal_iteratorINSA_10device_ptrIfEEEESF_EEEE10policy1000El5saxpySF_JPfSK_EEEvT0_iT1_T2_DpNS2_10kernel_argIT3_EE:
[----:B------:R-:W-:Y:S08]  /*0000*/  LDC R1, c[0x0][0x37c] ;  /* 0x0000df00ff017b82 */ /* 0x000ff00000000800 */
[----:B------:R-:W0:Y:S01]  /*0010*/  LDC R10, c[0x0][0x388] ;  /* 0x0000e200ff0a7b82 */ /* 0x000e220000000800 */
[----:B------:R-:W1:Y:S01]  /*0020*/  LDCU.64 UR4, c[0x0][0x380] ;  /* 0x00007000ff0477ac */ /* 0x000e620008000a00 */
[----:B------:R-:W2:Y:S01]  /*0030*/  S2R R7, SR_TID.X ;  /* 0x0000000000077919 */ /* 0x000ea20000002100 */
[----:B------:R-:W-:Y:S05]  /*0040*/  BSSY.RECONVERGENT B0, `(.L_x_0) ;  /* 0x0000029000007945 */ /* 0x000fea0003800200 */
[----:B------:R-:W3:Y:S01]  /*0050*/  S2UR UR12, SR_CTAID.X ;  /* 0x00000000000c79c3 */ /* 0x000ee20000002500 */
[----:B0-----:R-:W-:-:S04]  /*0060*/  SHF.L.U32 R5, R10, 0x7, RZ ;  /* 0x000000070a057819 */ /* 0x001fc800000006ff */
[----:B------:R-:W-:Y:S01]  /*0070*/  SHF.R.S32.HI R0, RZ, 0x1f, R5 ;  /* 0x0000001fff007819 */ /* 0x000fe20000011405 */
[----:B---3--:R-:W-:-:S04]  /*0080*/  IMAD.WIDE.U32 R2, R5, UR12, RZ ;  /* 0x0000000c05027c25 */ /* 0x008fc8000f8e00ff */
[----:B------:R-:W-:Y:S01]  /*0090*/  IMAD R9, R0, UR12, RZ ;  /* 0x0000000c00097c24 */ /* 0x000fe2000f8e02ff */
[----:B-1----:R-:W-:-:S03]  /*00a0*/  IADD3 R4, P1, PT, -R2, UR4, RZ ;  /* 0x0000000402047c10 */ /* 0x002fc6000ff3e1ff */
[----:B------:R-:W-:Y:S01]  /*00b0*/  IMAD.IADD R9, R3, 0x1, R9 ;  /* 0x0000000103097824 */ /* 0x000fe200078e0209 */
[----:B------:R-:W-:-:S04]  /*00c0*/  ISETP.LT.U32.AND P0, PT, R4, R5, PT ;  /* 0x000000050400720c */ /* 0x000fc80003f01070 */
[----:B------:R-:W-:-:S04]  /*00d0*/  IADD3.X R11, PT, PT, ~R9, UR5, RZ, P1, !PT ;  /* 0x00000005090b7c10 */ /* 0x000fc80008ffe5ff */
[----:B------:R-:W-:Y:S02]  /*00e0*/  ISETP.LT.AND.EX P0, PT, R11, R0, PT, P0 ;  /* 0x000000000b00720c */ /* 0x000fe40003f01300 */
[----:B--2---:R-:W-:Y:S02]  /*00f0*/  SHF.L.U32 R11, R7, 0x7, RZ ;  /* 0x00000007070b7819 */ /* 0x004fe400000006ff */
[----:B------:R-:W-:-:S05]  /*0100*/  SEL R0, R4, R5, P0 ;  /* 0x0000000504007207 */ /* 0x000fca0000000000 */
[----:B------:R-:W-:-:S05]  /*0110*/  IMAD.SHL.U32 R4, R0, 0x4, RZ ;  /* 0x0000000400047824 */ /* 0x000fca00078e00ff */
[----:B------:R-:W-:-:S13]  /*0120*/  ISETP.GE.AND P0, PT, R11, R4, PT ;  /* 0x000000040b00720c */ /* 0x000fda0003f06270 */
[----:B------:R-:W-:Y:S05]  /*0130*/  @P0 BRA `(.L_x_1) ;  /* 0x0000000000640947 */ /* 0x000fea0003800000 */
[----:B------:R-:W0:Y:S01]  /*0140*/  LDCU.64 UR4, c[0x0][0x398] ;  /* 0x00007300ff0477ac */ /* 0x000e220008000a00 */
[C---:B------:R-:W-:Y:S01]  /*0150*/  SHF.L.U32 R6, R2.reuse, 0x2, RZ ;  /* 0x0000000202067819 */ /* 0x040fe200000006ff */
[----:B------:R-:W-:Y:S01]  /*0160*/  BSSY.RECONVERGENT B1, `(.L_x_2) ;  /* 0x000000c000017945 */ /* 0x000fe20003800200 */
[----:B------:R-:W-:Y:S01]  /*0170*/  SHF.L.U64.HI R8, R2, 0x2, R9 ;  /* 0x0000000202087819 */ /* 0x000fe20000010209 */
[----:B------:R-:W-:Y:S01]  /*0180*/  IMAD.MOV.U32 R15, RZ, RZ, R11 ;  /* 0x000000ffff0f7224 */ /* 0x000fe200078e000b */
[----:B0-----:R-:W-:-:S04]  /*0190*/  IADD3 R12, P0, PT, R6, UR4, RZ ;  /* 0x00000004060c7c10 */ /* 0x001fc8000ff1e0ff */
[----:B------:R-:W-:-:S03]  /*01a0*/  IADD3.X R13, PT, PT, R8, UR5, RZ, P0, !PT ;  /* 0x00000005080d7c10 */ /* 0x000fc600087fe4ff */
[----:B------:R-:W-:-:S07]  /*01b0*/  IMAD.WIDE.U32 R12, R7, 0x80, R12 ;  /* 0x00000080070c7825 */ /* 0x000fce00078e000c */
.L_x_3:
[----:B------:R-:W-:Y:S01]  /*01c0*/  IADD3 R15, PT, PT, R15, 0x4000, RZ ;  /* 0x000040000f0f7810 */ /* 0x000fe20007ffe0ff */
[----:B------:R0:W-:Y:S03]  /*01d0*/  CCTL.E.PF2 [R12] ;  /* 0x000000000c00798f */ /* 0x0001e60000800100 */
[----:B------:R-:W-:Y:S02]  /*01e0*/  ISETP.GE.AND P0, PT, R15, R4, PT ;  /* 0x000000040f00720c */ /* 0x000fe40003f06270 */
[----:B0-----:R-:W-:-:S05]  /*01f0*/  IADD3 R12, P1, PT, R12, 0x4000, RZ ;  /* 0x000040000c0c7810 */ /* 0x001fca0007f3e0ff */
[----:B------:R-:W-:-:S06]  /*0200*/  IMAD.X R13, RZ, RZ, R13, P1 ;  /* 0x000000ffff0d7224 */ /* 0x000fcc00008e060d */
[----:B------:R-:W-:Y:S05]  /*0210*/  @!P0 BRA `(.L_x_3) ;  /* 0xfffffffc00e88947 */ /* 0x000fea000383ffff */
[----:B------:R-:W-:Y:S05]  /*0220*/  BSYNC.RECONVERGENT B1 ;  /* 0x0000000000017941 */ /* 0x000fea0003800200 */
.L_x_2:
[----:B------:R-:W0:Y:S02]  /*0230*/  LDCU.64 UR4, c[0x0][0x3a8] ;  /* 0x00007500ff0477ac */ /* 0x000e240008000a00 */
[----:B0-----:R-:W-:-:S04]  /*0240*/  IADD3 R12, P0, PT, R6, UR4, RZ ;  /* 0x00000004060c7c10 */ /* 0x001fc8000ff1e0ff */
[----:B------:R-:W-:-:S03]  /*0250*/  IADD3.X R13, PT, PT, R8, UR5, RZ, P0, !PT ;  /* 0x00000005080d7c10 */ /* 0x000fc600087fe4ff */
[----:B------:R-:W-:-:S07]  /*0260*/  IMAD.WIDE.U32 R12, R7, 0x80, R12 ;  /* 0x00000080070c7825 */ /* 0x000fce00078e000c */
.L_x_4:
[----:B------:R-:W-:Y:S01]  /*0270*/  IADD3 R11, PT, PT, R11, 0x4000, RZ ;  /* 0x000040000b0b7810 */ /* 0x000fe20007ffe0ff */
[----:B------:R0:W-:Y:S03]  /*0280*/  CCTL.E.PF2 [R12] ;  /* 0x000000000c00798f */ /* 0x0001e60000800100 */
[----:B------:R-:W-:Y:S02]  /*0290*/  ISETP.GE.AND P0, PT, R11, R4, PT ;  /* 0x000000040b00720c */ /* 0x000fe40003f06270 */
[----:B0-----:R-:W-:-:S05]  /*02a0*/  IADD3 R12, P1, PT, R12, 0x4000, RZ ;  /* 0x000040000c0c7810 */ /* 0x001fca0007f3e0ff */
[----:B------:R-:W-:-:S06]  /*02b0*/  IMAD.X R13, RZ, RZ, R13, P1 ;  /* 0x000000ffff0d7224 */ /* 0x000fcc00008e060d */
[----:B------:R-:W-:Y:S05]  /*02c0*/  @!P0 BRA `(.L_x_4) ;  /* 0xfffffffc00e88947 */ /* 0x000fea000383ffff */
.L_x_1:
[----:B------:R-:W-:Y:S05]  /*02d0*/  BSYNC.RECONVERGENT B0 ;  /* 0x0000000000007941 */ /* 0x000fea0003800200 */
.L_x_0:
[----:B------:R-:W0:Y:S01]  /*02e0*/  LDCU.128 UR8, c[0x0][0x390] ;  /* 0x00007200ff0877ac */ /* 0x000e220008000c00 */
[----:B------:R-:W-:Y:S02]  /*02f0*/  ISETP.NE.AND P0, PT, R5, R0, PT ;  /* 0x000000000500720c */ /* 0x000fe40003f05270 */
[C---:B------:R-:W-:Y:S01]  /*0300*/  SHF.L.U32 R8, R2.reuse, 0x2, RZ ;  /* 0x0000000202087819 */ /* 0x040fe200000006ff */
[----:B------:R-:W1:Y:S01]  /*0310*/  LDCU.64 UR6, c[0x0][0x3a8] ;  /* 0x00007500ff0677ac */ /* 0x000e620008000a00 */
[----:B------:R-:W-:Y:S02]  /*0320*/  SHF.L.U64.HI R9, R2, 0x2, R9 ;  /* 0x0000000202097819 */ /* 0x000fe40000010209 */
[C---:B------:R-:W-:Y:S01]  /*0330*/  R2UR UR13, R8.reuse ;  /* 0x00000000080d72ca */ /* 0x040fe200000e0000 */
[----:B------:R-:W2:Y:S01]  /*0340*/  LDCU.64 UR14, c[0x0][0x358] ;  /* 0x00006b00ff0e77ac */ /* 0x000ea20008000a00 */
[----:B------:R-:W-:Y:S02]  /*0350*/  R2UR UR16, R9 ;  /* 0x00000000091072ca */ /* 0x000fe400000e0000 */
[----:B0-----:R-:W-:-:S02]  /*0360*/  IADD3 R2, P2, PT, R8, UR10, RZ ;  /* 0x0000000a08027c10 */ /* 0x001fc4000ff5e0ff */
[C---:B-1----:R-:W-:Y:S02]  /*0370*/  IADD3 R4, P3, PT, R8.reuse, UR6, RZ ;  /* 0x0000000608047c10 */ /* 0x042fe4000ff7e0ff */
[----:B------:R-:W-:Y:S02]  /*0380*/  IADD3 R8, P1, PT, R8, UR8, RZ ;  /* 0x0000000808087c10 */ /* 0x000fe4000ff3e0ff */
[C---:B------:R-:W-:Y:S02]  /*0390*/  IADD3.X R3, PT, PT, R9.reuse, UR11, RZ, P2, !PT ;  /* 0x0000000b09037c10 */ /* 0x040fe400097fe4ff */
[C---:B------:R-:W-:Y:S02]  /*03a0*/  IADD3.X R5, PT, PT, R9.reuse, UR7, RZ, P3, !PT ;  /* 0x0000000709057c10 */ /* 0x040fe40009ffe4ff */
[----:B------:R-:W-:Y:S01]  /*03b0*/  IADD3.X R9, PT, PT, R9, UR9, RZ, P1, !PT ;  /* 0x0000000909097c10 */ /* 0x000fe20008ffe4ff */
[----:B--2---:R-:W-:Y:S06]  /*03c0*/  @!P0 BRA `(.L_x_5) ;  /* 0x0000000c00888947 */ /* 0x004fec0003800000 */
[----:B------:R-:W-:-:S13]  /*03d0*/  ISETP.GE.AND P0, PT, R10, 0x1, PT ;  /* 0x000000010a00780c */ /* 0x000fda0003f06270 */
[----:B------:R-:W-:Y:S05]  /*03e0*/  @!P0 EXIT ;  /* 0x000000000000894d */ /* 0x000fea0003800000 */
[C---:B------:R-:W-:Y:S01]  /*03f0*/  ISETP.GE.U32.AND P0, PT, R10.reuse, 0x8, PT ;  /* 0x000000080a00780c */ /* 0x040fe20003f06070 */
[----:B------:R-:W-:Y:S01]  /*0400*/  IMAD.MOV.U32 R6, RZ, RZ, RZ ;  /* 0x000000ffff067224 */ /* 0x000fe200078e00ff */
[----:B------:R-:W-:-:S11]  /*0410*/  LOP3.LUT R20, R10, 0x7, RZ, 0xc0, !PT ;  /* 0x000000070a147812 */ /* 0x000fd600078ec0ff */
[----:B------:R-:W-:Y:S05]  /*0420*/  @!P0 BRA `(.L_x_6) ;  /* 0x0000000800148947 */ /* 0x000fea0003800000 */
[----:B------:R-:W-:-:S13]  /*0430*/  ISETP.GE.AND P0, PT, R7, R0, PT ;  /* 0x000000000700720c */ /* 0x000fda0003f06270 */
[C---:B------:R-:W-:Y:S01]  /*0440*/  @!P0 IMAD.WIDE.U32 R16, R7.reuse, 0x4, R2 ;  /* 0x0000000407108825 */ /* 0x040fe200078e0002 */
[----:B------:R-:W0:Y:S03]  /*0450*/  @!P0 LDC R11, c[0x0][0x38c] ;  /* 0x0000e300ff0b8b82 */ /* 0x000e260000000800 */
[C---:B------:R-:W-:Y:S02]  /*0460*/  @!P0 IMAD.WIDE.U32 R22, R7.reuse, 0x4, R4 ;  /* 0x0000000407168825 */ /* 0x040fe400078e0004 */
[----:B------:R-:W0:Y:S04]  /*0470*/  @!P0 LDG.E R16, desc[UR14][R16.64] ;  /* 0x0000000e10108981 */ /* 0x000e28000c1e1900 */
[----:B------:R1:W0:Y:S01]  /*0480*/  @!P0 LDG.E R23, desc[UR14][R22.64] ;  /* 0x0000000e16178981 */ /* 0x000222000c1e1900 */
[C---:B------:R-:W-:Y:S01]  /*0490*/  IADD3 R21, PT, PT, R7.reuse, 0x80, RZ ;  /* 0x0000008007157810 */ /* 0x040fe20007ffe0ff */
[----:B------:R-:W-:-:S03]  /*04a0*/  @!P0 IMAD.WIDE.U32 R18, R7, 0x4, R8 ;  /* 0x0000000407128825 */ /* 0x000fc600078e0008 */
[C---:B------:R-:W-:Y:S01]  /*04b0*/  ISETP.GE.AND P1, PT, R21.reuse, R0, PT ;  /* 0x000000001500720c */ /* 0x040fe20003f26270 */
[----:B------:R-:W-:-:S04]  /*04c0*/  IMAD.WIDE R14, R21, 0x4, R2 ;  /* 0x00000004150e7825 */ /* 0x000fc800078e0202 */
[----:B------:R-:W-:-:S08]  /*04d0*/  IMAD.WIDE R12, R21, 0x4, R4 ;  /* 0x00000004150c7825 */ /* 0x000fd000078e0204 */
[----:B-1----:R-:W1:Y:S01]  /*04e0*/  @!P1 LDC R22, c[0x0][0x38c] ;  /* 0x0000e300ff169b82 */ /* 0x002e620000000800 */
[----:B0-----:R-:W-:-:S05]  /*04f0*/  @!P0 FFMA R11, R16, R11, R23 ;  /* 0x0000000b100b8223 */ /* 0x001fca0000000017 */
[----:B------:R0:W-:Y:S04]  /*0500*/  @!P0 STG.E desc[UR14][R18.64], R11 ;  /* 0x0000000b12008986 */ /* 0x0001e8000c10190e */
[----:B------:R-:W1:Y:S04]  /*0510*/  @!P1 LDG.E R6, desc[UR14][R14.64] ;  /* 0x0000000e0e069981 */ /* 0x000e68000c1e1900 */
[----:B------:R-:W1:Y:S01]  /*0520*/  @!P1 LDG.E R25, desc[UR14][R12.64] ;  /* 0x0000000e0c199981 */ /* 0x000e62000c1e1900 */
[----:B------:R-:W-:-:S05]  /*0530*/  VIADD R17, R7, 0x100 ;  /* 0x0000010007117836 */ /* 0x000fca0000000000 */
[----:B------:R-:W-:Y:S01]  /*0540*/  ISETP.GE.AND P0, PT, R17, R0, PT ;  /* 0x000000001100720c */ /* 0x000fe20003f06270 */
[----:B------:R-:W-:-:S12]  /*0550*/  IMAD.WIDE R16, R21, 0x4, R8 ;  /* 0x0000000415107825 */ /* 0x000fd800078e0208 */
[----:B0-----:R-:W0:Y:S01]  /*0560*/  @!P0 LDC R18, c[0x0][0x38c] ;  /* 0x0000e300ff128b82 */ /* 0x001e220000000800 */
[----:B-1----:R-:W-:-:S05]  /*0570*/  @!P1 FFMA R25, R6, R22, R25 ;  /* 0x0000001606199223 */ /* 0x002fca0000000019 */
[----:B------:R-:W-:Y:S04]  /*0580*/  @!P1 STG.E desc[UR14][R16.64], R25 ;  /* 0x0000001910009986 */ /* 0x000fe8000c10190e */
[----:B------:R-:W0:Y:S04]  /*0590*/  @!P0 LDG.E R6, desc[UR14][R14.64+0x200] ;  /* 0x0002000e0e068981 */ /* 0x000e28000c1e1900 */
[----:B------:R-:W0:Y:S01]  /*05a0*/  @!P0 LDG.E R21, desc[UR14][R12.64+0x200] ;  /* 0x0002000e0c158981 */ /* 0x000e22000c1e1900 */
[----:B------:R-:W-:-:S04]  /*05b0*/  IADD3 R11, PT, PT, R7, 0x180, RZ ;  /* 0x00000180070b7810 */ /* 0x000fc80007ffe0ff */
[----:B------:R-:W-:Y:S01]  /*05c0*/  ISETP.GE.AND P1, PT, R11, R0, PT ;  /* 0x000000000b00720c */ /* 0x000fe20003f26270 */
[----:B------:R-:W-:Y:S02]  /*05d0*/  VIADD R19, R7, 0x200 ;  /* 0x0000020007137836 */ /* 0x000fe40000000000 */
[----:B0-----:R-:W-:-:S10]  /*05e0*/  @!P0 FFMA R21, R6, R18, R21 ;  /* 0x0000001206158223 */ /* 0x001fd40000000015 */
[----:B------:R-:W0:Y:S01]  /*05f0*/  @!P1 LDC R18, c[0x0][0x38c] ;  /* 0x0000e300ff129b82 */ /* 0x000e220000000800 */
[----:B------:R1:W-:Y:S04]  /*0600*/  @!P0 STG.E desc[UR14][R16.64+0x200], R21 ;  /* 0x0002001510008986 */ /* 0x0003e8000c10190e */
[----:B------:R-:W0:Y:S04]  /*0610*/  @!P1 LDG.E R6, desc[UR14][R14.64+0x400] ;  /* 0x0004000e0e069981 */ /* 0x000e28000c1e1900 */
[----:B------:R-:W0:Y:S01]  /*0620*/  @!P1 LDG.E R11, desc[UR14][R12.64+0x400] ;  /* 0x0004000e0c0b9981 */ /* 0x000e22000c1e1900 */
[----:B------:R-:W-:-:S02]  /*0630*/  ISETP.GE.AND P0, PT, R19, R0, PT ;  /* 0x000000001300720c */ /* 0x000fc40003f06270 */
[----:B-1----:R-:W-:Y:S01]  /*0640*/  IADD3 R21, PT, PT, R7, 0x280, RZ ;  /* 0x0000028007157810 */ /* 0x002fe20007ffe0ff */
[----:B0-----:R-:W-:-:S10]  /*0650*/  @!P1 FFMA R11, R6, R18, R11 ;  /* 0x00000012060b9223 */ /* 0x001fd4000000000b */
[----:B------:R-:W0:Y:S01]  /*0660*/  @!P0 LDC R18, c[0x0][0x38c] ;  /* 0x0000e300ff128b82 */ /* 0x000e220000000800 */
[----:B------:R1:W-:Y:S04]  /*0670*/  @!P1 STG.E desc[UR14][R16.64+0x400], R11 ;  /* 0x0004000b10009986 */ /* 0x0003e8000c10190e */
[----:B------:R-:W0:Y:S04]  /*0680*/  @!P0 LDG.E R6, desc[UR14][R14.64+0x600] ;  /* 0x0006000e0e068981 */ /* 0x000e28000c1e1900 */
[----:B------:R-:W0:Y:S01]  /*0690*/  @!P0 LDG.E R19, desc[UR14][R12.64+0x600] ;  /* 0x0006000e0c138981 */ /* 0x000e22000c1e1900 */
[----:B------:R-:W-:Y:S01]  /*06a0*/  ISETP.GE.AND P1, PT, R21, R0, PT ;  /* 0x000000001500720c */ /* 0x000fe20003f26270 */
[----:B-1----:R-:W-:-:S02]  /*06b0*/  VIADD R11, R7, 0x300 ;  /* 0x00000300070b7836 */ /* 0x002fc40000000000 */
        /* <DEDUP_REMOVED lines=13> */
[----:B0-----:R-:W-:-:S12]  /*0790*/  @!P0 FFMA R11, R6, R18, R11 ;  /* 0x00000012060b8223 */ /* 0x001fd8000000000b */
[----:B------:R-:W0:Y:S01]  /*07a0*/  @!P1 LDC R18, c[0x0][0x38c] ;  /* 0x0000e300ff129b82 */ /* 0x000e220000000800 */
[----:B------:R1:W-:Y:S04]  /*07b0*/  @!P0 STG.E desc[UR14][R16.64+0xa00], R11 ;  /* 0x000a000b10008986 */ /* 0x0003e8000c10190e */
[----:B------:R-:W0:Y:S04]  /*07c0*/  @!P1 LDG.E R6, desc[UR14][R14.64+0xc00] ;  /* 0x000c000e0e069981 */ /* 0x000e28000c1e1900 */
[----:B------:R-:W0:Y:S02]  /*07d0*/  @!P1 LDG.E R19, desc[UR14][R12.64+0xc00] ;  /* 0x000c000e0c139981 */ /* 0x000e24000c1e1900 */
[----:B0-----:R-:W-:Y:S01]  /*07e0*/  @!P1 FFMA R19, R6, R18, R19 ;  /* 0x0000001206139223 */ /* 0x001fe20000000013 */
[----:B------:R-:W-:-:S04]  /*07f0*/  LOP3.LUT R6, R10, 0x7ffffff8, RZ, 0xc0, !PT ;  /* 0x7ffffff80a067812 */ /* 0x000fc800078ec0ff */
[----:B------:R1:W-:Y:S01]  /*0800*/  @!P1 STG.E desc[UR14][R16.64+0xc00], R19 ;  /* 0x000c001310009986 */ /* 0x0003e2000c10190e */
[----:B------:R-:W-:-:S13]  /*0810*/  ISETP.NE.AND P0, PT, R6, 0x8, PT ;  /* 0x000000080600780c */ /* 0x000fda0003f05270 */
[----:B-1----:R-:W-:Y:S05]  /*0820*/  @!P0 BRA `(.L_x_6) ;  /* 0x0000000400148947 */ /* 0x002fea0003800000 */
[----:B------:R-:W-:Y:S01]  /*0830*/  IMAD.MOV.U32 R16, RZ, RZ, 0x8 ;  /* 0x00000008ff107424 */ /* 0x000fe200078e00ff */
[----:B------:R-:W0:Y:S06]  /*0840*/  LDCU UR4, c[0x0][0x38c] ;  /* 0x00007180ff0477ac */ /* 0x000e2c0008000800 */
.L_x_9:
[----:B-1----:R-:W-:-:S04]  /*0850*/  LEA R17, R16, R7, 0x7 ;  /* 0x0000000710117211 */ /* 0x002fc800078e38ff */
[----:B------:R-:W-:-:S13]  /*0860*/  ISETP.GE.AND P0, PT, R17, R0, PT ;  /* 0x000000001100720c */ /* 0x000fda0003f06270 */
[C---:B------:R-:W-:Y:S01]  /*0870*/  @!P0 IMAD.WIDE.U32 R10, R17.reuse, 0x4, R2 ;  /* 0x00000004110a8825 */ /* 0x040fe200078e0002 */
[----:B------:R-:W1:Y:S03]  /*0880*/  @!P0 LDC R27, c[0x0][0x38c] ;  /* 0x0000e300ff1b8b82 */ /* 0x000e660000000800 */
[C---:B------:R-:W-:Y:S02]  /*0890*/  @!P0 IMAD.WIDE.U32 R22, R17.reuse, 0x4, R4 ;  /* 0x0000000411168825 */ /* 0x040fe400078e0004 */
[----:B------:R-:W1:Y:S04]  /*08a0*/  @!P0 LDG.E R10, desc[UR14][R10.64] ;  /* 0x0000000e0a0a8981 */ /* 0x000e68000c1e1900 */
[----:B------:R2:W1:Y:S01]  /*08b0*/  @!P0 LDG.E R23, desc[UR14][R22.64] ;  /* 0x0000000e16178981 */ /* 0x000462000c1e1900 */
[----:B------:R-:W-:-:S02]  /*08c0*/  VIADD R25, R17, 0x80 ;  /* 0x0000008011197836 */ /* 0x000fc40000000000 */
[----:B------:R-:W-:-:S03]  /*08d0*/  @!P0 IMAD.WIDE.U32 R18, R17, 0x4, R8 ;  /* 0x0000000411128825 */ /* 0x000fc600078e0008 */
[C---:B------:R-:W-:Y:S01]  /*08e0*/  ISETP.GE.AND P1, PT, R25.reuse, R0, PT ;  /* 0x000000001900720c */ /* 0x040fe20003f26270 */
[----:B------:R-:W-:-:S04]  /*08f0*/  IMAD.WIDE R14, R25, 0x4, R2 ;  /* 0x00000004190e7825 */ /* 0x000fc800078e0202 */
[----:B------:R-:W-:-:S08]  /*0900*/  IMAD.WIDE R12, R25, 0x4, R4 ;  /* 0x00000004190c7825 */ /* 0x000fd000078e0204 */
[----:B--2---:R-:W2:Y:S01]  /*0910*/  @!P1 LDC R22, c[0x0][0x38c] ;  /* 0x0000e300ff169b82 */ /* 0x004ea20000000800 */
[----:B-1----:R-:W-:-:S05]  /*0920*/  @!P0 FFMA R27, R10, R27, R23 ;  /* 0x0000001b0a1b8223 */ /* 0x002fca0000000017 */
[----:B------:R1:W-:Y:S04]  /*0930*/  @!P0 STG.E desc[UR14][R18.64], R27 ;  /* 0x0000001b12008986 */ /* 0x0003e8000c10190e */
[----:B------:R-:W2:Y:S04]  /*0940*/  @!P1 LDG.E R21, desc[UR14][R14.64] ;  /* 0x0000000e0e159981 */ /* 0x000ea8000c1e1900 */
[----:B------:R-:W2:Y:S01]  /*0950*/  @!P1 LDG.E R24, desc[UR14][R12.64] ;  /* 0x0000000e0c189981 */ /* 0x000ea2000c1e1900 */
[----:B------:R-:W-:-:S04]  /*0960*/  IADD3 R11, PT, PT, R17, 0x100, RZ ;  /* 0x00000100110b7810 */ /* 0x000fc80007ffe0ff */
[----:B------:R-:W-:Y:S01]  /*0970*/  ISETP.GE.AND P0, PT, R11, R0, PT ;  /* 0x000000000b00720c */ /* 0x000fe20003f06270 */
[----:B------:R-:W-:-:S12]  /*0980*/  IMAD.WIDE R10, R25, 0x4, R8 ;  /* 0x00000004190a7825 */ /* 0x000fd800078e0208 */
[----:B------:R-:W3:Y:S01]  /*0990*/  @!P0 LDC R23, c[0x0][0x38c] ;  /* 0x0000e300ff178b82 */ /* 0x000ee20000000800 */
[----:B--2---:R-:W-:-:S05]  /*09a0*/  @!P1 FFMA R25, R21, R22, R24 ;  /* 0x0000001615199223 */ /* 0x004fca0000000018 */
[----:B------:R2:W-:Y:S04]  /*09b0*/  @!P1 STG.E desc[UR14][R10.64], R25 ;  /* 0x000000190a009986 */ /* 0x0005e8000c10190e */
[----:B------:R-:W3:Y:S04]  /*09c0*/  @!P0 LDG.E R21, desc[UR14][R14.64+0x200] ;  /* 0x0002000e0e158981 */ /* 0x000ee8000c1e1900 */
[----:B------:R-:W3:Y:S01]  /*09d0*/  @!P0 LDG.E R22, desc[UR14][R12.64+0x200] ;  /* 0x0002000e0c168981 */ /* 0x000ee2000c1e1900 */
[----:B-1----:R-:W-:-:S05]  /*09e0*/  VIADD R19, R17, 0x180 ;  /* 0x0000018011137836 */ /* 0x002fca0000000000 */
[----:B------:R-:W-:Y:S01]  /*09f0*/  ISETP.GE.AND P1, PT, R19, R0, PT ;  /* 0x000000001300720c */ /* 0x000fe20003f26270 */
[----:B---3--:R-:W-:-:S12]  /*0a00*/  @!P0 FFMA R23, R21, R23, R22 ;  /* 0x0000001715178223 */ /* 0x008fd80000000016 */
[----:B------:R-:W2:Y:S01]  /*0a10*/  @!P1 LDC R22, c[0x0][0x38c] ;  /* 0x0000e300ff169b82 */ /* 0x000ea20000000800 */
[----:B------:R1:W-:Y:S04]  /*0a20*/  @!P0 STG.E desc[UR14][R10.64+0x200], R23 ;  /* 0x000200170a008986 */ /* 0x0003e8000c10190e */
[----:B------:R-:W2:Y:S04]  /*0a30*/  @!P1 LDG.E R18, desc[UR14][R14.64+0x400] ;  /* 0x0004000e0e129981 */ /* 0x000ea8000c1e1900 */
[----:B------:R-:W2:Y:S01]  /*0a40*/  @!P1 LDG.E R21, desc[UR14][R12.64+0x400] ;  /* 0x0004000e0c159981 */ /* 0x000ea2000c1e1900 */
[----:B------:R-:W-:-:S04]  /*0a50*/  IADD3 R19, PT, PT, R17, 0x200, RZ ;  /* 0x0000020011137810 */ /* 0x000fc80007ffe0ff */
[----:B------:R-:W-:Y:S01]  /*0a60*/  ISETP.GE.AND P0, PT, R19, R0, PT ;  /* 0x000000001300720c */ /* 0x000fe20003f06270 */
[----:B------:R-:W-:Y:S02]  /*0a70*/  VIADD R19, R17, 0x280 ;  /* 0x0000028011137836 */ /* 0x000fe40000000000 */
[----:B--2---:R-:W-:-:S10]  /*0a80*/  @!P1 FFMA R25, R18, R22, R21 ;  /* 0x0000001612199223 */ /* 0x004fd40000000015 */
[----:B------:R-:W1:Y:S01]  /*0a90*/  @!P0 LDC R22, c[0x0][0x38c] ;  /* 0x0000e300ff168b82 */ /* 0x000e620000000800 */
[----:B------:R2:W-:Y:S04]  /*0aa0*/  @!P1 STG.E desc[UR14][R10.64+0x400], R25 ;  /* 0x000400190a009986 */ /* 0x0005e8000c10190e */
[----:B------:R-:W1:Y:S04]  /*0ab0*/  @!P0 LDG.E R18, desc[UR14][R14.64+0x600] ;  /* 0x0006000e0e128981 */ /* 0x000e68000c1e1900 */
[----:B------:R-:W1:Y:S01]  /*0ac0*/  @!P0 LDG.E R21, desc[UR14][R12.64+0x600] ;  /* 0x0006000e0c158981 */ /* 0x000e62000c1e1900 */
[----:B------:R-:W-:-:S02]  /*0ad0*/  ISETP.GE.AND P1, PT, R19, R0, PT ;  /* 0x000000001300720c */ /* 0x000fc40003f26270 */
[----:B------:R-:W-:Y:S01]  /*0ae0*/  IADD3 R19, PT, PT, R17, 0x300, RZ ;  /* 0x0000030011137810 */ /* 0x000fe20007ffe0ff */
[----:B-1----:R-:W-:-:S10]  /*0af0*/  @!P0 FFMA R23, R18, R22, R21 ;  /* 0x0000001612178223 */ /* 0x002fd40000000015 */
[----:B------:R-:W1:Y:S01]  /*0b00*/  @!P1 LDC R22, c[0x0][0x38c] ;  /* 0x0000e300ff169b82 */ /* 0x000e620000000800 */
[----:B------:R2:W-:Y:S04]  /*0b10*/  @!P0 STG.E desc[UR14][R10.64+0x600], R23 ;  /* 0x000600170a008986 */ /* 0x0005e8000c10190e */
[----:B------:R-:W1:Y:S04]  /*0b20*/  @!P1 LDG.E R18, desc[UR14][R14.64+0x800] ;  /* 0x0008000e0e129981 */ /* 0x000e68000c1e1900 */
[----:B------:R-:W1:Y:S01]  /*0b30*/  @!P1 LDG.E R21, desc[UR14][R12.64+0x800] ;  /* 0x0008000e0c159981 */ /* 0x000e62000c1e1900 */
[----:B------:R-:W-:Y:S01]  /*0b40*/  ISETP.GE.AND P0, PT, R19, R0, PT ;  /* 0x000000001300720c */ /* 0x000fe20003f06270 */
[----:B-1----:R-:W-:-:S12]  /*0b50*/  @!P1 FFMA R21, R18, R22, R21 ;  /* 0x0000001612159223 */ /* 0x002fd80000000015 */
[----:B------:R-:W1:Y:S01]  /*0b60*/  @!P0 LDC R22, c[0x0][0x38c] ;  /* 0x0000e300ff168b82 */ /* 0x000e620000000800 */
[----:B------:R2:W-:Y:S04]  /*0b70*/  @!P1 STG.E desc[UR14][R10.64+0x800], R21 ;  /* 0x000800150a009986 */ /* 0x0005e8000c10190e */
[----:B------:R-:W1:Y:S04]  /*0b80*/  @!P0 LDG.E R18, desc[UR14][R14.64+0xa00] ;  /* 0x000a000e0e128981 */ /* 0x000e68000c1e1900 */
[----:B------:R-:W1:Y:S01]  /*0b90*/  @!P0 LDG.E R19, desc[UR14][R12.64+0xa00] ;  /* 0x000a000e0c138981 */ /* 0x000e62000c1e1900 */
[----:B------:R-:W-:Y:S01]  /*0ba0*/  VIADD R17, R17, 0x380 ;  /* 0x0000038011117836 */ /* 0x000fe20000000000 */
[----:B------:R-:W-:Y:S01]  /*0bb0*/  IADD3 R16, PT, PT, R16, 0x8, RZ ;  /* 0x0000000810107810 */ /* 0x000fe20007ffe0ff */
[----:B------:R-:W-:Y:S03]  /*0bc0*/  BSSY.RECONVERGENT B0, `(.L_x_7) ;  /* 0x000000a000007945 */ /* 0x000fe60003800200 */
[----:B------:R-:W-:Y:S01]  /*0bd0*/  ISETP.NE.AND P1, PT, R16, R6, PT ;  /* 0x000000061000720c */ /* 0x000fe20003f25270 */
[----:B-1----:R-:W-:-:S05]  /*0be0*/  @!P0 FFMA R19, R18, R22, R19 ;  /* 0x0000001612138223 */ /* 0x002fca0000000013 */
[----:B------:R2:W-:Y:S01]  /*0bf0*/  @!P0 STG.E desc[UR14][R10.64+0xa00], R19 ;  /* 0x000a00130a008986 */ /* 0x0005e2000c10190e */
[----:B------:R-:W-:-:S13]  /*0c00*/  ISETP.GE.AND P0, PT, R17, R0, PT ;  /* 0x000000001100720c */ /* 0x000fda0003f06270 */
[----:B--2---:R-:W-:Y:S05]  /*0c10*/  @P0 BRA `(.L_x_8) ;  /* 0x0000000000100947 */ /* 0x004fea0003800000 */
[----:B------:R-:W0:Y:S04]  /*0c20*/  LDG.E R14, desc[UR14][R14.64+0xc00] ;  /* 0x000c000e0e0e7981 */ /* 0x000e28000c1e1900 */
[----:B------:R-:W0:Y:S02]  /*0c30*/  LDG.E R13, desc[UR14][R12.64+0xc00] ;  /* 0x000c000e0c0d7981 */ /* 0x000e24000c1e1900 */
[----:B0-----:R-:W-:-:S05]  /*0c40*/  FFMA R17, R14, UR4, R13 ;  /* 0x000000040e117c23 */ /* 0x001fca000800000d */
[----:B------:R1:W-:Y:S02]  /*0c50*/  STG.E desc[UR14][R10.64+0xc00], R17 ;  /* 0x000c00110a007986 */ /* 0x0003e4000c10190e */
.L_x_8:
[----:B0-----:R-:W-:Y:S05]  /*0c60*/  BSYNC.RECONVERGENT B0 ;  /* 0x0000000000007941 */ /* 0x001fea0003800200 */
.L_x_7:
[----:B------:R-:W-:Y:S05]  /*0c70*/  @P1 BRA `(.L_x_9) ;  /* 0xfffffff800f41947 */ /* 0x000fea000383ffff */
.L_x_6:
[----:B------:R-:W-:-:S13]  /*0c80*/  ISETP.NE.AND P0, PT, R20, RZ, PT ;  /* 0x000000ff1400720c */ /* 0x000fda0003f05270 */
[----:B------:R-:W-:Y:S05]  /*0c90*/  @!P0 EXIT ;  /* 0x000000000000894d */ /* 0x000fea0003800000 */
[----:B-1----:R-:W0:Y:S01]  /*0ca0*/  LDC R10, c[0x0][0x388] ;  /* 0x0000e200ff0a7b82 */ /* 0x002e220000000800 */
[----:B------:R-:W-:Y:S02]  /*0cb0*/  ISETP.GE.U32.AND P1, PT, R20, 0x4, PT ;  /* 0x000000041400780c */ /* 0x000fe40003f26070 */
[----:B0-----:R-:W-:-:S04]  /*0cc0*/  LOP3.LUT R22, R10, 0x3, RZ, 0xc0, !PT ;  /* 0x000000030a167812 */ /* 0x001fc800078ec0ff */
[----:B------:R-:W-:-:S07]  /*0cd0*/  ISETP.NE.AND P0, PT, R22, RZ, PT ;  /* 0x000000ff1600720c */ /* 0x000fce0003f05270 */
[----:B------:R-:W-:Y:S06]  /*0ce0*/  @!P1 BRA `(.L_x_10) ;  /* 0x0000000000a49947 */ /* 0x000fec0003800000 */
[----:B------:R-:W-:-:S05]  /*0cf0*/  IMAD R11, R6, 0x80, R7 ;  /* 0x00000080060b7824 */ /* 0x000fca00078e0207 */
[----:B------:R-:W-:-:S13]  /*0d00*/  ISETP.GE.AND P1, PT, R11, R0, PT ;  /* 0x000000000b00720c */ /* 0x000fda0003f26270 */
[C---:B------:R-:W-:Y:S01]  /*0d10*/  @!P1 IMAD.WIDE R14, R11.reuse, 0x4, R2 ;  /* 0x000000040b0e9825 */ /* 0x040fe200078e0202 */
[----:B------:R-:W0:Y:S03]  /*0d20*/  @!P1 LDC R23, c[0x0][0x38c] ;  /* 0x0000e300ff179b82 */ /* 0x000e260000000800 */
[C---:B------:R-:W-:Y:S02]  /*0d30*/  @!P1 IMAD.WIDE R18, R11.reuse, 0x4, R4 ;  /* 0x000000040b129825 */ /* 0x040fe400078e0204 */
[----:B------:R-:W0:Y:S04]  /*0d40*/  @!P1 LDG.E R14, desc[UR14][R14.64] ;  /* 0x0000000e0e0e9981 */ /* 0x000e28000c1e1900 */
[----:B------:R-:W0:Y:S01]  /*0d50*/  @!P1 LDG.E R19, desc[UR14][R18.64] ;  /* 0x0000000e12139981 */ /* 0x000e22000c1e1900 */
[C---:B------:R-:W-:Y:S01]  /*0d60*/  IADD3 R25, PT, PT, R11.reuse, 0x80, RZ ;  /* 0x000000800b197810 */ /* 0x040fe20007ffe0ff */
[----:B------:R-:W-:-:S03]  /*0d70*/  @!P1 IMAD.WIDE R12, R11, 0x4, R8 ;  /* 0x000000040b0c9825 */ /* 0x000fc600078e0208 */
[----:B------:R-:W-:-:S13]  /*0d80*/  ISETP.GE.AND P2, PT, R25, R0, PT ;  /* 0x000000001900720c */ /* 0x000fda0003f46270 */
[C---:B------:R-:W-:Y:S01]  /*0d90*/  @!P2 IMAD.WIDE R20, R25.reuse, 0x4, R2 ;  /* 0x000000041914a825 */ /* 0x040fe200078e0202 */
[----:B------:R-:W1:Y:S03]  /*0da0*/  @!P2 LDC R27, c[0x0][0x38c] ;  /* 0x0000e300ff1bab82 */ /* 0x000e660000000800 */
[----:B------:R-:W-:-:S04]  /*0db0*/  @!P2 IMAD.WIDE R16, R25, 0x4, R4 ;  /* 0x000000041910a825 */ /* 0x000fc800078e0204 */
[----:B0-----:R-:W-:-:S05]  /*0dc0*/  @!P1 FFMA R23, R14, R23, R19 ;  /* 0x000000170e179223 */ /* 0x001fca0000000013 */
[----:B------:R0:W-:Y:S04]  /*0dd0*/  @!P1 STG.E desc[UR14][R12.64], R23 ;  /* 0x000000170c009986 */ /* 0x0001e8000c10190e */
[----:B------:R-:W1:Y:S04]  /*0de0*/  @!P2 LDG.E R20, desc[UR14][R20.64] ;  /* 0x0000000e1414a981 */ /* 0x000e68000c1e1900 */
[----:B------:R2:W1:Y:S01]  /*0df0*/  @!P2 LDG.E R17, desc[UR14][R16.64] ;  /* 0x0000000e1011a981 */ /* 0x000462000c1e1900 */
[----:B------:R-:W-:Y:S02]  /*0e00*/  VIADD R29, R11, 0x100 ;  /* 0x000001000b1d7836 */ /* 0x000fe40000000000 */
[----:B------:R-:W-:-:S03]  /*0e10*/  @!P2 IMAD.WIDE R14, R25, 0x4, R8 ;  /* 0x00000004190ea825 */ /* 0x000fc600078e0208 */
[----:B------:R-:W-:-:S13]  /*0e20*/  ISETP.GE.AND P1, PT, R29, R0, PT ;  /* 0x000000001d00720c */ /* 0x000fda0003f26270 */
[C---:B------:R-:W-:Y:S01]  /*0e30*/  @!P1 IMAD.WIDE R24, R29.reuse, 0x4, R2 ;  /* 0x000000041d189825 */ /* 0x040fe200078e0202 */
[----:B--2---:R-:W2:Y:S03]  /*0e40*/  @!P1 LDC R16, c[0x0][0x38c] ;  /* 0x0000e300ff109b82 */ /* 0x004ea60000000800 */
[----:B------:R-:W-:-:S04]  /*0e50*/  @!P1 IMAD.WIDE R18, R29, 0x4, R4 ;  /* 0x000000041d129825 */ /* 0x000fc800078e0204 */
[----:B-1----:R-:W-:-:S05]  /*0e60*/  @!P2 FFMA R27, R20, R27, R17 ;  /* 0x0000001b141ba223 */ /* 0x002fca0000000011 */
[----:B------:R1:W-:Y:S04]  /*0e70*/  @!P2 STG.E desc[UR14][R14.64], R27 ;  /* 0x0000001b0e00a986 */ /* 0x0003e8000c10190e */
[----:B------:R-:W2:Y:S04]  /*0e80*/  @!P1 LDG.E R24, desc[UR14][R24.64] ;  /* 0x0000000e18189981 */ /* 0x000ea8000c1e1900 */
[----:B------:R-:W2:Y:S01]  /*0e90*/  @!P1 LDG.E R19, desc[UR14][R18.64] ;  /* 0x0000000e12139981 */ /* 0x000ea2000c1e1900 */
[----:B0-----:R-:W-:Y:S01]  /*0ea0*/  IADD3 R23, PT, PT, R11, 0x180, RZ ;  /* 0x000001800b177810 */ /* 0x001fe20007ffe0ff */
[----:B------:R-:W-:-:S03]  /*0eb0*/  @!P1 IMAD.WIDE R12, R29, 0x4, R8 ;  /* 0x000000041d0c9825 */ /* 0x000fc600078e0208 */
[----:B------:R-:W-:-:S13]  /*0ec0*/  ISETP.GE.AND P2, PT, R23, R0, PT ;  /* 0x000000001700720c */ /* 0x000fda0003f46270 */
[----:B------:R-:W-:-:S04]  /*0ed0*/  @!P2 IMAD.WIDE R20, R23, 0x4, R4 ;  /* 0x000000041714a825 */ /* 0x000fc800078e0204 */
[----:B--2---:R-:W-:Y:S01]  /*0ee0*/  @!P1 FFMA R11, R24, R16, R19 ;  /* 0x00000010180b9223 */ /* 0x004fe20000000013 */
[C---:B------:R-:W-:Y:S01]  /*0ef0*/  @!P2 IMAD.WIDE R16, R23.reuse, 0x4, R2 ;  /* 0x000000041710a825 */ /* 0x040fe200078e0202 */
[----:B------:R-:W0:Y:S03]  /*0f00*/  @!P2 LDC R19, c[0x0][0x38c] ;  /* 0x0000e300ff13ab82 */ /* 0x000e260000000800 */
[----:B------:R2:W-:Y:S04]  /*0f10*/  @!P1 STG.E desc[UR14][R12.64], R11 ;  /* 0x0000000b0c009986 */ /* 0x0005e8000c10190e */
[----:B------:R-:W0:Y:S04]  /*0f20*/  @!P2 LDG.E R16, desc[UR14][R16.64] ;  /* 0x0000000e1010a981 */ /* 0x000e28000c1e1900 */
[----:B------:R-:W0:Y:S01]  /*0f30*/  @!P2 LDG.E R21, desc[UR14][R20.64] ;  /* 0x0000000e1415a981 */ /* 0x000e22000c1e1900 */
[----:B-1----:R-:W-:-:S04]  /*0f40*/  @!P2 IMAD.WIDE R14, R23, 0x4, R8 ;  /* 0x00000004170ea825 */ /* 0x002fc800078e0208 */
[----:B------:R-:W-:Y:S02]  /*0f50*/  VIADD R6, R6, 0x4 ;  /* 0x0000000406067836 */ /* 0x000fe40000000000 */
[----:B0-----:R-:W-:-:S05]  /*0f60*/  @!P2 FFMA R19, R16, R19, R21 ;  /* 0x000000131013a223 */ /* 0x001fca0000000015 */
[----:B------:R2:W-:Y:S02]  /*0f70*/  @!P2 STG.E desc[UR14][R14.64], R19 ;  /* 0x000000130e00a986 */ /* 0x0005e4000c10190e */
.L_x_10:
[----:B------:R-:W-:Y:S05]  /*0f80*/  @!P0 EXIT ;  /* 0x000000000000894d */ /* 0x000fea0003800000 */
[----:B------:R-:W-:Y:S02]  /*0f90*/  ISETP.NE.AND P0, PT, R22, 0x1, PT ;  /* 0x000000011600780c */ /* 0x000fe40003f05270 */
[----:B------:R-:W-:-:S04]  /*0fa0*/  LOP3.LUT R10, R10, 0x1, RZ, 0xc0, !PT ;  /* 0x000000010a0a7812 */ /* 0x000fc800078ec0ff */
[----:B------:R-:W-:-:S07]  /*0fb0*/  ISETP.NE.U32.AND P2, PT, R10, 0x1, PT ;  /* 0x000000010a00780c */ /* 0x000fce0003f45070 */
[----:B------:R-:W-:Y:S06]  /*0fc0*/  @!P0 BRA `(.L_x_11) ;  /* 0x0000000000548947 */ /* 0x000fec0003800000 */
[----:B--2---:R-:W-:-:S04]  /*0fd0*/  LEA R15, R6, R7, 0x7 ;  /* 0x00000007060f7211 */ /* 0x004fc800078e38ff */
[----:B------:R-:W-:-:S13]  /*0fe0*/  ISETP.GE.AND P0, PT, R15, R0, PT ;  /* 0x000000000f00720c */ /* 0x000fda0003f06270 */
[C---:B------:R-:W-:Y:S01]  /*0ff0*/  @!P0 IMAD.WIDE R10, R15.reuse, 0x4, R2 ;  /* 0x000000040f0a8825 */ /* 0x040fe200078e0202 */
[----:B------:R-:W0:Y:S03]  /*1000*/  @!P0 LDC R21, c[0x0][0x38c] ;  /* 0x0000e300ff158b82 */ /* 0x000e260000000800 */
[C---:B------:R-:W-:Y:S02]  /*1010*/  @!P0 IMAD.WIDE R12, R15.reuse, 0x4, R4 ;  /* 0x000000040f0c8825 */ /* 0x040fe400078e0204 */
[----:B------:R-:W0:Y:S04]  /*1020*/  @!P0 LDG.E R10, desc[UR14][R10.64] ;  /* 0x0000000e0a0a8981 */ /* 0x000e28000c1e1900 */
[----:B------:R-:W0:Y:S01]  /*1030*/  @!P0 LDG.E R13, desc[UR14][R12.64] ;  /* 0x0000000e0c0d8981 */ /* 0x000e22000c1e1900 */
[----:B------:R-:W-:-:S02]  /*1040*/  VIADD R23, R15, 0x80 ;  /* 0x000000800f177836 */ /* 0x000fc40000000000 */
[----:B------:R-:W-:-:S03]  /*1050*/  @!P0 IMAD.WIDE R14, R15, 0x4, R8 ;  /* 0x000000040f0e8825 */ /* 0x000fc600078e0208 */
[----:B------:R-:W-:-:S13]  /*1060*/  ISETP.GE.AND P1, PT, R23, R0, PT ;  /* 0x000000001700720c */ /* 0x000fda0003f26270 */
[----:B------:R-:W-:-:S04]  /*1070*/  @!P1 IMAD.WIDE R16, R23, 0x4, R2 ;  /* 0x0000000417109825 */ /* 0x000fc800078e0202 */
[----:B------:R-:W-:-:S04]  /*1080*/  @!P1 IMAD.WIDE R18, R23, 0x4, R4 ;  /* 0x0000000417129825 */ /* 0x000fc800078e0204 */
[----:B0-----:R-:W-:Y:S02]  /*1090*/  @!P0 FFMA R21, R10, R21, R13 ;  /* 0x000000150a158223 */ /* 0x001fe4000000000d */
[----:B------:R-:W0:Y:S03]  /*10a0*/  @!P1 LDC R13, c[0x0][0x38c] ;  /* 0x0000e300ff0d9b82 */ /* 0x000e260000000800 */
[----:B------:R1:W-:Y:S04]  /*10b0*/  @!P0 STG.E desc[UR14][R14.64], R21 ;  /* 0x000000150e008986 */ /* 0x0003e8000c10190e */
[----:B------:R-:W0:Y:S04]  /*10c0*/  @!P1 LDG.E R16, desc[UR14][R16.64] ;  /* 0x0000000e10109981 */ /* 0x000e28000c1e1900 */
[----:B------:R-:W0:Y:S01]  /*10d0*/  @!P1 LDG.E R19, desc[UR14][R18.64] ;  /* 0x0000000e12139981 */ /* 0x000e22000c1e1900 */
[----:B------:R-:W-:Y:S01]  /*10e0*/  @!P1 IMAD.WIDE R10, R23, 0x4, R8 ;  /* 0x00000004170a9825 */ /* 0x000fe200078e0208 */
[----:B------:R-:W-:-:S03]  /*10f0*/  IADD3 R6, PT, PT, R6, 0x2, RZ ;  /* 0x0000000206067810 */ /* 0x000fc60007ffe0ff */
[----:B0-----:R-:W-:-:S05]  /*1100*/  @!P1 FFMA R13, R16, R13, R19 ;  /* 0x0000000d100d9223 */ /* 0x001fca0000000013 */
[----:B------:R1:W-:Y:S02]  /*1110*/  @!P1 STG.E desc[UR14][R10.64], R13 ;  /* 0x0000000d0a009986 */ /* 0x0003e4000c10190e */
.L_x_11:
[----:B------:R-:W-:Y:S05]  /*1120*/  @P2 EXIT ;  /* 0x000000000000294d */ /* 0x000fea0003800000 */
[----:B------:R-:W-:-:S05]  /*1130*/  IMAD R7, R6, 0x80, R7 ;  /* 0x0000008006077824 */ /* 0x000fca00078e0207 */
[----:B------:R-:W-:-:S13]  /*1140*/  ISETP.GE.AND P0, PT, R7, R0, PT ;  /* 0x000000000700720c */ /* 0x000fda0003f06270 */
[----:B------:R-:W-:Y:S05]  /*1150*/  @P0 EXIT ;  /* 0x000000000000094d */ /* 0x000fea0003800000 */
[C---:B------:R-:W-:Y:S01]  /*1160*/  IMAD.WIDE R2, R7.reuse, 0x4, R2 ;  /* 0x0000000407027825 */ /* 0x040fe200078e0202 */
[----:B------:R-:W0:Y:S03]  /*1170*/  LDCU UR4, c[0x0][0x38c] ;  /* 0x00007180ff0477ac */ /* 0x000e260008000800 */
[C---:B------:R-:W-:Y:S02]  /*1180*/  IMAD.WIDE R4, R7.reuse, 0x4, R4 ;  /* 0x0000000407047825 */ /* 0x040fe400078e0204 */
[----:B------:R-:W0:Y:S04]  /*1190*/  LDG.E R2, desc[UR14][R2.64] ;  /* 0x0000000e02027981 */ /* 0x000e28000c1e1900 */
[----:B------:R-:W0:Y:S01]  /*11a0*/  LDG.E R5, desc[UR14][R4.64] ;  /* 0x0000000e04057981 */ /* 0x000e22000c1e1900 */
[----:B------:R-:W-:-:S04]  /*11b0*/  IMAD.WIDE R8, R7, 0x4, R8 ;  /* 0x0000000407087825 */ /* 0x000fc800078e0208 */
[----:B0-----:R-:W-:-:S05]  /*11c0*/  FFMA R7, R2, UR4, R5 ;  /* 0x0000000402077c23 */ /* 0x001fca0008000005 */
[----:B------:R-:W-:Y:S01]  /*11d0*/  STG.E desc[UR14][R8.64], R7 ;  /* 0x0000000708007986 */ /* 0x000fe2000c10190e */
[----:B------:R-:W-:Y:S05]  /*11e0*/  EXIT ;  /* 0x000000000000794d */ /* 0x000fea0003800000 */
.L_x_5:
[----:B------:R-:W-:-:S13]  /*11f0*/  ISETP.GE.AND P0, PT, R10, 0x1, PT ;  /* 0x000000010a00780c */ /* 0x000fda0003f06270 */
[----:B------:R-:W-:Y:S05]  /*1200*/  @!P0 EXIT ;  /* 0x000000000000894d */ /* 0x000fea0003800000 */
[----:B------:R-:W-:Y:S01]  /*1210*/  ISETP.GE.U32.AND P0, PT, R10, 0x8, PT ;  /* 0x000000080a00780c */ /* 0x000fe20003f06070 */
[----:B------:R-:W-:-:S12]  /*1220*/  HFMA2 R0, -RZ, RZ, 0, 0 ;  /* 0x00000000ff007431 */ /* 0x000fd800000001ff */
[----:B------:R-:W-:Y:S05]  /*1230*/  @!P0 BRA `(.L_x_12) ;  /* 0x0000000400248947 */ /* 0x000fea0003800000 */
[----:B------:R-:W0:Y:S01]  /*1240*/  LDC.64 R12, c[0x0][0x398] ;  /* 0x0000e600ff0c7b82 */ /* 0x000e220000000a00 */
[----:B------:R-:W-:Y:S01]  /*1250*/  UIADD3 UR4, UP2, UPT, UR13, 0x600, URZ ;  /* 0x000006000d047890 */ /* 0x000fe2000ff5e0ff */
[----:B------:R-:W-:Y:S01]  /*1260*/  LOP3.LUT R0, R10, 0x7ffffff8, RZ, 0xc0, !PT ;  /* 0x7ffffff80a007812 */ /* 0x000fe200078ec0ff */
[----:B------:R-:W1:Y:S03]  /*1270*/  LDCU UR17, c[0x0][0x38c] ;  /* 0x00007180ff1177ac */ /* 0x000e660008000800 */
[----:B------:R-:W-:Y:S01]  /*1280*/  IADD3 R0, PT, PT, -R0, RZ, RZ ;  /* 0x000000ff00007210 */ /* 0x000fe20007ffe1ff */
[----:B------:R-:W-:Y:S01]  /*1290*/  UIADD3 UR10, UP1, UPT, UR4, UR10, URZ ;  /* 0x0000000a040a7290 */ /* 0x000fe2000ff3e0ff */
[----:B------:R-:W2:Y:S01]  /*12a0*/  LDC.64 R8, c[0x0][0x390] ;  /* 0x0000e400ff087b82 */ /* 0x000ea20000000a00 */
[----:B------:R-:W-:Y:S02]  /*12b0*/  UIADD3 UR8, UP0, UPT, UR4, UR8, URZ ;  /* 0x0000000804087290 */ /* 0x000fe4000ff1e0ff */
[----:B------:R-:W-:-:S02]  /*12c0*/  UIADD3.X UR5, UPT, UPT, URZ, UR16, URZ, UP2, !UPT ;  /* 0x00000010ff057290 */ /* 0x000fc400097fe4ff */
[----:B------:R-:W-:Y:S02]  /*12d0*/  UIADD3 UR4, UP2, UPT, UR4, UR6, URZ ;  /* 0x0000000604047290 */ /* 0x000fe4000ff5e0ff */
[----:B------:R-:W-:Y:S01]  /*12e0*/  UIADD3.X UR11, UPT, UPT, UR5, UR11, URZ, UP1, !UPT ;  /* 0x0000000b050b7290 */ /* 0x000fe20008ffe4ff */
[----:B------:R-:W3:Y:S01]  /*12f0*/  LDC.64 R14, c[0x0][0x3a8] ;  /* 0x0000ea00ff0e7b82 */ /* 0x000ee20000000a00 */
[----:B------:R-:W-:Y:S02]  /*1300*/  UIADD3.X UR9, UPT, UPT, UR5, UR9, URZ, UP0, !UPT ;  /* 0x0000000905097290 */ /* 0x000fe400087fe4ff */
[----:B------:R-:W-:Y:S01]  /*1310*/  UIADD3.X UR5, UPT, UPT, UR5, UR7, URZ, UP2, !UPT ;  /* 0x0000000705057290 */ /* 0x000fe200097fe4ff */
[----:B0-----:R-:W-:-:S04]  /*1320*/  IMAD.WIDE.U32 R10, R7, 0x4, R12 ;  /* 0x00000004070a7825 */ /* 0x001fc800078e000c */
[----:B--2---:R-:W-:-:S04]  /*1330*/  IMAD.WIDE.U32 R8, R7, 0x4, R8 ;  /* 0x0000000407087825 */ /* 0x004fc800078e0008 */
[----:B---3--:R-:W-:-:S04]  /*1340*/  IMAD.WIDE.U32 R12, R7, 0x4, R14 ;  /* 0x00000004070c7825 */ /* 0x008fc800078e000e */
[----:B-1----:R-:W-:-:S07]  /*1350*/  VIADD R7, R7, 0x80 ;  /* 0x0000008007077836 */ /* 0x002fce0000000000 */
.L_x_13:
[----:B------:R-:W-:Y:S02]  /*1360*/  IADD3 R22, P1, PT, R12, UR13, RZ ;  /* 0x0000000d0c167c10 */ /* 0x000fe4000ff3e0ff */
[----:B---3--:R-:W-:Y:S02]  /*1370*/  IADD3 R20, P0, PT, R10, UR13, RZ ;  /* 0x0000000d0a147c10 */ /* 0x008fe4000ff1e0ff */
[----:B------:R-:W-:Y:S02]  /*1380*/  IADD3.X R23, PT, PT, R13, UR16, RZ, P1, !PT ;  /* 0x000000100d177c10 */ /* 0x000fe40008ffe4ff */
[----:B------:R-:W-:-:S04]  /*1390*/  IADD3.X R21, PT, PT, R11, UR16, RZ, P0, !PT ;  /* 0x000000100b157c10 */ /* 0x000fc800087fe4ff */
[----:B------:R-:W2:Y:S04]  /*13a0*/  LDG.E R23, desc[UR14][R22.64] ;  /* 0x0000000e16177981 */ /* 0x000ea8000c1e1900 */
[----:B------:R-:W2:Y:S01]  /*13b0*/  LDG.E R20, desc[UR14][R20.64] ;  /* 0x0000000e14147981 */ /* 0x000ea2000c1e1900 */
[----:B------:R-:W-:Y:S01]  /*13c0*/  IADD3 R14, P0, PT, R8, UR13, RZ ;  /* 0x0000000d080e7c10 */ /* 0x000fe2000ff1e0ff */
[----:B------:R-:W-:Y:S01]  /*13d0*/  IMAD.U32 R17, RZ, RZ, UR11 ;  /* 0x0000000bff117e24 */ /* 0x000fe2000f8e00ff */
[----:B------:R-:W-:Y:S02]  /*13e0*/  MOV R16, UR10 ;  /* 0x0000000a00107c02 */ /* 0x000fe40008000f00 */
[----:B------:R-:W-:Y:S02]  /*13f0*/  MOV R18, UR4 ;  /* 0x0000000400127c02 */ /* 0x000fe40008000f00 */
[----:B------:R-:W-:Y:S01]  /*1400*/  MOV R19, UR5 ;  /* 0x0000000500137c02 */ /* 0x000fe20008000f00 */
[----:B------:R-:W-:Y:S01]  /*1410*/  IMAD.WIDE R16, R7, 0x4, R16 ;  /* 0x0000000407107825 */ /* 0x000fe200078e0210 */
[----:B------:R-:W-:-:S03]  /*1420*/  IADD3.X R15, PT, PT, R9, UR16, RZ, P0, !PT ;  /* 0x00000010090f7c10 */ /* 0x000fc600087fe4ff */
[----:B------:R-:W-:-:S04]  /*1430*/  IMAD.WIDE R18, R7, 0x4, R18 ;  /* 0x0000000407127825 */ /* 0x000fc800078e0212 */
[----:B--2---:R-:W-:-:S05]  /*1440*/  FFMA R25, R20, UR17, R23 ;  /* 0x0000001114197c23 */ /* 0x004fca0008000017 */
[----:B------:R0:W-:Y:S04]  /*1450*/  STG.E desc[UR14][R14.64], R25 ;  /* 0x000000190e007986 */ /* 0x0001e8000c10190e */
[----:B------:R-:W2:Y:S04]  /*1460*/  LDG.E R6, desc[UR14][R16.64+-0x600] ;  /* 0xfffa000e10067981 */ /* 0x000ea8000c1e1900 */
[----:B------:R-:W2:Y:S01]  /*1470*/  LDG.E R23, desc[UR14][R18.64+-0x600] ;  /* 0xfffa000e12177981 */ /* 0x000ea2000c1e1900 */
[----:B------:R-:W-:Y:S01]  /*1480*/  MOV R21, UR9 ;  /* 0x0000000900157c02 */ /* 0x000fe20008000f00 */
[----:B------:R-:W-:-:S04]  /*1490*/  IMAD.U32 R20, RZ, RZ, UR8 ;  /* 0x00000008ff147e24 */ /* 0x000fc8000f8e00ff */
[----:B------:R-:W-:-:S04]  /*14a0*/  IMAD.WIDE R20, R7, 0x4, R20 ;  /* 0x0000000407147825 */ /* 0x000fc800078e0214 */
[----:B--2---:R-:W-:-:S05]  /*14b0*/  FFMA R23, R6, UR17, R23 ;  /* 0x0000001106177c23 */ /* 0x004fca0008000017 */
[----:B------:R1:W-:Y:S04]  /*14c0*/  STG.E desc[UR14][R20.64+-0x600], R23 ;  /* 0xfffa001714007986 */ /* 0x0003e8000c10190e */
[----:B------:R-:W2:Y:S04]  /*14d0*/  LDG.E R6, desc[UR14][R16.64+-0x400] ;  /* 0xfffc000e10067981 */ /* 0x000ea8000c1e1900 */
[----:B------:R-:W2:Y:S02]  /*14e0*/  LDG.E R27, desc[UR14][R18.64+-0x400] ;  /* 0xfffc000e121b7981 */ /* 0x000ea4000c1e1900 */
[----:B--2---:R-:W-:-:S05]  /*14f0*/  FFMA R27, R6, UR17, R27 ;  /* 0x00000011061b7c23 */ /* 0x004fca000800001b */
[----:B------:R2:W-:Y:S04]  /*1500*/  STG.E desc[UR14][R20.64+-0x400], R27 ;  /* 0xfffc001b14007986 */ /* 0x0005e8000c10190e */
[----:B------:R-:W3:Y:S04]  /*1510*/  LDG.E R6, desc[UR14][R16.64+-0x200] ;  /* 0xfffe000e10067981 */ /* 0x000ee8000c1e1900 */
[----:B0-----:R-:W3:Y:S02]  /*1520*/  LDG.E R15, desc[UR14][R18.64+-0x200] ;  /* 0xfffe000e120f7981 */ /* 0x001ee4000c1e1900 */
[----:B---3--:R-:W-:-:S05]  /*1530*/  FFMA R15, R6, UR17, R15 ;  /* 0x00000011060f7c23 */ /* 0x008fca000800000f */
[----:B------:R0:W-:Y:S04]  /*1540*/  STG.E desc[UR14][R20.64+-0x200], R15 ;  /* 0xfffe000f14007986 */ /* 0x0001e8000c10190e */
[----:B------:R-:W3:Y:S04]  /*1550*/  LDG.E R6, desc[UR14][R16.64] ;  /* 0x0000000e10067981 */ /* 0x000ee8000c1e1900 */
[----:B------:R-:W3:Y:S02]  /*1560*/  LDG.E R25, desc[UR14][R18.64] ;  /* 0x0000000e12197981 */ /* 0x000ee4000c1e1900 */
[----:B---3--:R-:W-:-:S05]  /*1570*/  FFMA R25, R6, UR17, R25 ;  /* 0x0000001106197c23 */ /* 0x008fca0008000019 */
[----:B------:R3:W-:Y:S04]  /*1580*/  STG.E desc[UR14][R20.64], R25 ;  /* 0x0000001914007986 */ /* 0x0007e8000c10190e */
[----:B------:R-:W4:Y:S04]  /*1590*/  LDG.E R6, desc[UR14][R16.64+0x200] ;  /* 0x0002000e10067981 */ /* 0x000f28000c1e1900 */
[----:B-1----:R-:W4:Y:S02]  /*15a0*/  LDG.E R23, desc[UR14][R18.64+0x200] ;  /* 0x0002000e12177981 */ /* 0x002f24000c1e1900 */
[----:B----4-:R-:W-:-:S05]  /*15b0*/  FFMA R23, R6, UR17, R23 ;  /* 0x0000001106177c23 */ /* 0x010fca0008000017 */
[----:B------:R3:W-:Y:S04]  /*15c0*/  STG.E desc[UR14][R20.64+0x200], R23 ;  /* 0x0002001714007986 */ /* 0x0007e8000c10190e */
[----:B------:R-:W4:Y:S04]  /*15d0*/  LDG.E R6, desc[UR14][R16.64+0x400] ;  /* 0x0004000e10067981 */ /* 0x000f28000c1e1900 */
[----:B--2---:R-:W4:Y:S02]  /*15e0*/  LDG.E R27, desc[UR14][R18.64+0x400] ;  /* 0x0004000e121b7981 */ /* 0x004f24000c1e1900 */
[----:B----4-:R-:W-:-:S05]  /*15f0*/  FFMA R27, R6, UR17, R27 ;  /* 0x00000011061b7c23 */ /* 0x010fca000800001b */
[----:B------:R3:W-:Y:S04]  /*1600*/  STG.E desc[UR14][R20.64+0x400], R27 ;  /* 0x0004001b14007986 */ /* 0x0007e8000c10190e */
[----:B------:R-:W2:Y:S04]  /*1610*/  LDG.E R6, desc[UR14][R16.64+0x600] ;  /* 0x0006000e10067981 */ /* 0x000ea8000c1e1900 */
[----:B0-----:R-:W2:Y:S01]  /*1620*/  LDG.E R15, desc[UR14][R18.64+0x600] ;  /* 0x0006000e120f7981 */ /* 0x001ea2000c1e1900 */
[----:B------:R-:W-:-:S04]  /*1630*/  IADD3 R0, PT, PT, R0, 0x8, RZ ;  /* 0x0000000800007810 */ /* 0x000fc80007ffe0ff */
[----:B------:R-:W-:Y:S01]  /*1640*/  ISETP.NE.AND P0, PT, R0, RZ, PT ;  /* 0x000000ff0000720c */ /* 0x000fe20003f05270 */
[----:B------:R-:W-:Y:S01]  /*1650*/  UIADD3 UR13, UP0, UPT, UR13, 0x1000, URZ ;  /* 0x000010000d0d7890 */ /* 0x000fe2000ff1e0ff */
[----:B------:R-:W-:-:S03]  /*1660*/  VIADD R7, R7, 0x400 ;  /* 0x0000040007077836 */ /* 0x000fc60000000000 */
[----:B------:R-:W-:Y:S01]  /*1670*/  UIADD3.X UR16, UPT, UPT, URZ, UR16, URZ, UP0, !UPT ;  /* 0x00000010ff107290 */ /* 0x000fe200087fe4ff */
[----:B--2---:R-:W-:-:S05]  /*1680*/  FFMA R15, R6, UR17, R15 ;  /* 0x00000011060f7c23 */ /* 0x004fca000800000f */
[----:B------:R3:W-:Y:S02]  /*1690*/  STG.E desc[UR14][R20.64+0x600], R15 ;  /* 0x0006000f14007986 */ /* 0x0007e4000c10190e */
[----:B------:R-:W-:Y:S05]  /*16a0*/  @P0 BRA `(.L_x_13) ;  /* 0xfffffffc002c0947 */ /* 0x000fea000383ffff */
[----:B------:R-:W0:Y:S02]  /*16b0*/  LDC R0, c[0x0][0x388] ;  /* 0x0000e200ff007b82 */ /* 0x000e240000000800 */
[----:B0-----:R-:W-:-:S07]  /*16c0*/  LOP3.LUT R0, R0, 0x7ffffff8, RZ, 0xc0, !PT ;  /* 0x7ffffff800007812 */ /* 0x001fce00078ec0ff */
.L_x_12:
[----:B------:R-:W0:Y:S02]  /*16d0*/  LDC R14, c[0x0][0x388] ;  /* 0x0000e200ff0e7b82 */ /* 0x000e240000000800 */
[----:B0-----:R-:W-:-:S04]  /*16e0*/  LOP3.LUT R10, R14, 0x7, RZ, 0xc0, !PT ;  /* 0x000000070e0a7812 */ /* 0x001fc800078ec0ff */
[----:B------:R-:W-:-:S13]  /*16f0*/  ISETP.NE.AND P0, PT, R10, RZ, PT ;  /* 0x000000ff0a00720c */ /* 0x000fda0003f05270 */
[----:B------:R-:W-:Y:S05]  /*1700*/  @!P0 EXIT ;  /* 0x000000000000894d */ /* 0x000fea0003800000 */
[----:B------:R-:W0:Y:S01]  /*1710*/  LDCU.64 UR4, c[0x0][0x390] ;  /* 0x00007200ff0477ac */ /* 0x000e220008000a00 */
[----:B------:R-:W-:Y:S01]  /*1720*/  SHF.L.U32 R8, R14, 0x7, RZ ;  /* 0x000000070e087819 */ /* 0x000fe200000006ff */
[----:B---3--:R-:W1:Y:S01]  /*1730*/  S2R R15, SR_TID.X ;  /* 0x00000000000f7919 */ /* 0x008e620000002100 */
[----:B------:R-:W-:Y:S02]  /*1740*/  ISETP.GE.U32.AND P0, PT, R10, 0x4, PT ;  /* 0x000000040a00780c */ /* 0x000fe40003f06070 */
[----:B------:R-:W-:Y:S01]  /*1750*/  SHF.R.S32.HI R6, RZ, 0x1f, R8 ;  /* 0x0000001fff067819 */ /* 0x000fe20000011408 */
[----:B------:R-:W-:Y:S01]  /*1760*/  IMAD.WIDE.U32 R8, R8, UR12, RZ ;  /* 0x0000000c08087c25 */ /* 0x000fe2000f8e00ff */
[----:B------:R-:W-:-:S03]  /*1770*/  LOP3.LUT R18, R14, 0x3, RZ, 0xc0, !PT ;  /* 0x000000030e127812 */ /* 0x000fc600078ec0ff */
[----:B------:R-:W-:Y:S01]  /*1780*/  IMAD R7, R6, UR12, RZ ;  /* 0x0000000c06077c24 */ /* 0x000fe2000f8e02ff */
[----:B------:R-:W-:Y:S02]  /*1790*/  SHF.L.U32 R6, R8, 0x2, RZ ;  /* 0x0000000208067819 */ /* 0x000fe400000006ff */
[----:B------:R-:W-:Y:S01]  /*17a0*/  ISETP.NE.AND P1, PT, R18, RZ, PT ;  /* 0x000000ff1200720c */ /* 0x000fe20003f25270 */
[----:B------:R-:W-:Y:S01]  /*17b0*/  IMAD.IADD R7, R9, 0x1, R7 ;  /* 0x0000000109077824 */ /* 0x000fe200078e0207 */
[----:B0-----:R-:W-:-:S04]  /*17c0*/  IADD3 R6, P2, PT, R6, UR4, RZ ;  /* 0x0000000406067c10 */ /* 0x001fc8000ff5e0ff */
[----:B------:R-:W-:-:S04]  /*17d0*/  SHF.L.U64.HI R7, R8, 0x2, R7 ;  /* 0x0000000208077819 */ /* 0x000fc80000010207 */
[----:B------:R-:W-:Y:S01]  /*17e0*/  IADD3.X R7, PT, PT, R7, UR5, RZ, P2, !PT ;  /* 0x0000000507077c10 */ /* 0x000fe200097fe4ff */
[----:B------:R-:W-:Y:S06]  /*17f0*/  @!P0 BRA `(.L_x_14) ;  /* 0x0000000000588947 */ /* 0x000fec0003800000 */
[----:B-1----:R-:W-:Y:S01]  /*1800*/  LEA R13, R0, R15, 0x7 ;  /* 0x0000000f000d7211 */ /* 0x002fe200078e38ff */
[----:B------:R-:W0:Y:S04]  /*1810*/  LDCU UR4, c[0x0][0x38c] ;  /* 0x00007180ff0477ac */ /* 0x000e280008000800 */
[----:B------:R-:W-:-:S04]  /*1820*/  IMAD.WIDE R10, R13, 0x4, R2 ;  /* 0x000000040d0a7825 */ /* 0x000fc800078e0202 */
[C---:B------:R-:W-:Y:S01]  /*1830*/  IMAD.WIDE R8, R13.reuse, 0x4, R4 ;  /* 0x000000040d087825 */ /* 0x040fe200078e0204 */
[----:B------:R-:W0:Y:S04]  /*1840*/  LDG.E R16, desc[UR14][R10.64] ;  /* 0x0000000e0a107981 */ /* 0x000e28000c1e1900 */
[----:B------:R-:W0:Y:S01]  /*1850*/  LDG.E R17, desc[UR14][R8.64] ;  /* 0x0000000e08117981 */ /* 0x000e22000c1e1900 */
[----:B------:R-:W-:-:S04]  /*1860*/  IMAD.WIDE R12, R13, 0x4, R6 ;  /* 0x000000040d0c7825 */ /* 0x000fc800078e0206 */
[----:B0-----:R-:W-:-:S05]  /*1870*/  FFMA R17, R16, UR4, R17 ;  /* 0x0000000410117c23 */ /* 0x001fca0008000011 */
[----:B------:R0:W-:Y:S04]  /*1880*/  STG.E desc[UR14][R12.64], R17 ;  /* 0x000000110c007986 */ /* 0x0001e8000c10190e */
[----:B------:R-:W2:Y:S04]  /*1890*/  LDG.E R16, desc[UR14][R10.64+0x200] ;  /* 0x0002000e0a107981 */ /* 0x000ea8000c1e1900 */
[----:B------:R-:W2:Y:S02]  /*18a0*/  LDG.E R19, desc[UR14][R8.64+0x200] ;  /* 0x0002000e08137981 */ /* 0x000ea4000c1e1900 */
[----:B--2---:R-:W-:-:S05]  /*18b0*/  FFMA R19, R16, UR4, R19 ;  /* 0x0000000410137c23 */ /* 0x004fca0008000013 */
[----:B------:R0:W-:Y:S04]  /*18c0*/  STG.E desc[UR14][R12.64+0x200], R19 ;  /* 0x000200130c007986 */ /* 0x0001e8000c10190e */
[----:B------:R-:W2:Y:S04]  /*18d0*/  LDG.E R16, desc[UR14][R10.64+0x400] ;  /* 0x0004000e0a107981 */ /* 0x000ea8000c1e1900 */
[----:B------:R-:W2:Y:S02]  /*18e0*/  LDG.E R21, desc[UR14][R8.64+0x400] ;  /* 0x0004000e08157981 */ /* 0x000ea4000c1e1900 */
[----:B--2---:R-:W-:-:S05]  /*18f0*/  FFMA R21, R16, UR4, R21 ;  /* 0x0000000410157c23 */ /* 0x004fca0008000015 */
[----:B------:R0:W-:Y:S04]  /*1900*/  STG.E desc[UR14][R12.64+0x400], R21 ;  /* 0x000400150c007986 */ /* 0x0001e8000c10190e */
[----:B------:R-:W2:Y:S04]  /*1910*/  LDG.E R16, desc[UR14][R10.64+0x600] ;  /* 0x0006000e0a107981 */ /* 0x000ea8000c1e1900 */
[----:B------:R-:W2:Y:S01]  /*1920*/  LDG.E R23, desc[UR14][R8.64+0x600] ;  /* 0x0006000e08177981 */ /* 0x000ea2000c1e1900 */
[----:B------:R-:W-:Y:S01]  /*1930*/  IADD3 R0, PT, PT, R0, 0x4, RZ ;  /* 0x0000000400007810 */ /* 0x000fe20007ffe0ff */
[----:B--2---:R-:W-:-:S05]  /*1940*/  FFMA R23, R16, UR4, R23 ;  /* 0x0000000410177c23 */ /* 0x004fca0008000017 */
[----:B------:R0:W-:Y:S02]  /*1950*/  STG.E desc[UR14][R12.64+0x600], R23 ;  /* 0x000600170c007986 */ /* 0x0001e4000c10190e */
.L_x_14:
[----:B------:R-:W-:Y:S05]  /*1960*/  @!P1 EXIT ;  /* 0x000000000000994d */ /* 0x000fea0003800000 */
[----:B------:R-:W-:Y:S02]  /*1970*/  ISETP.NE.AND P0, PT, R18, 0x1, PT ;  /* 0x000000011200780c */ /* 0x000fe40003f05270 */
[----:B------:R-:W-:-:S04]  /*1980*/  LOP3.LUT R14, R14, 0x1, RZ, 0xc0, !PT ;  /* 0x000000010e0e7812 */ /* 0x000fc800078ec0ff */
[----:B------:R-:W-:-:S07]  /*1990*/  ISETP.NE.U32.AND P1, PT, R14, 0x1, PT ;  /* 0x000000010e00780c */ /* 0x000fce0003f25070 */
[----:B------:R-:W-:Y:S06]  /*19a0*/  @!P0 BRA `(.L_x_15) ;  /* 0x0000000000388947 */ /* 0x000fec0003800000 */
[----:B01----:R-:W-:Y:S01]  /*19b0*/  IMAD R13, R0, 0x80, R15 ;  /* 0x00000080000d7824 */ /* 0x003fe200078e020f */
[----:B------:R-:W0:Y:S03]  /*19c0*/  LDCU UR4, c[0x0][0x38c] ;  /* 0x00007180ff0477ac */ /* 0x000e260008000800 */
[----:B------:R-:W-:-:S04]  /*19d0*/  IMAD.WIDE R8, R13, 0x4, R2 ;  /* 0x000000040d087825 */ /* 0x000fc800078e0202 */
[C---:B------:R-:W-:Y:S01]  /*19e0*/  IMAD.WIDE R10, R13.reuse, 0x4, R4 ;  /* 0x000000040d0a7825 */ /* 0x040fe200078e0204 */
[----:B------:R-:W0:Y:S04]  /*19f0*/  LDG.E R14, desc[UR14][R8.64] ;  /* 0x0000000e080e7981 */ /* 0x000e28000c1e1900 */
[----:B------:R-:W0:Y:S01]  /*1a00*/  LDG.E R17, desc[UR14][R10.64] ;  /* 0x0000000e0a117981 */ /* 0x000e22000c1e1900 */
[----:B------:R-:W-:-:S04]  /*1a10*/  IMAD.WIDE R12, R13, 0x4, R6 ;  /* 0x000000040d0c7825 */ /* 0x000fc800078e0206 */
[----:B0-----:R-:W-:-:S05]  /*1a20*/  FFMA R17, R14, UR4, R17 ;  /* 0x000000040e117c23 */ /* 0x001fca0008000011 */
[----:B------:R2:W-:Y:S04]  /*1a30*/  STG.E desc[UR14][R12.64], R17 ;  /* 0x000000110c007986 */ /* 0x0005e8000c10190e */
[----:B------:R-:W3:Y:S04]  /*1a40*/  LDG.E R14, desc[UR14][R8.64+0x200] ;  /* 0x0002000e080e7981 */ /* 0x000ee8000c1e1900 */
[----:B------:R-:W3:Y:S01]  /*1a50*/  LDG.E R19, desc[UR14][R10.64+0x200] ;  /* 0x0002000e0a137981 */ /* 0x000ee2000c1e1900 */
[----:B------:R-:W-:Y:S01]  /*1a60*/  IADD3 R0, PT, PT, R0, 0x2, RZ ;  /* 0x0000000200007810 */ /* 0x000fe20007ffe0ff */
[----:B---3--:R-:W-:-:S05]  /*1a70*/  FFMA R19, R14, UR4, R19 ;  /* 0x000000040e137c23 */ /* 0x008fca0008000013 */
[----:B------:R2:W-:Y:S02]  /*1a80*/  STG.E desc[UR14][R12.64+0x200], R19 ;  /* 0x000200130c007986 */ /* 0x0005e4000c10190e */
.L_x_15:
[----:B------:R-:W-:Y:S05]  /*1a90*/  @P1 EXIT ;  /* 0x000000000000194d */ /* 0x000fea0003800000 */
[----:B-1----:R-:W-:Y:S01]  /*1aa0*/  LEA R15, R0, R15, 0x7 ;  /* 0x0000000f000f7211 */ /* 0x002fe200078e38ff */
[----:B------:R-:W1:Y:S04]  /*1ab0*/  LDCU UR4, c[0x0][0x38c] ;  /* 0x00007180ff0477ac */ /* 0x000e680008000800 */
[----:B------:R-:W-:-:S04]  /*1ac0*/  IMAD.WIDE R2, R15, 0x4, R2 ;  /* 0x000000040f027825 */ /* 0x000fc800078e0202 */
[C---:B------:R-:W-:Y:S02]  /*1ad0*/  IMAD.WIDE R4, R15.reuse, 0x4, R4 ;  /* 0x000000040f047825 */ /* 0x040fe400078e0204 */
[----:B------:R-:W1:Y:S04]  /*1ae0*/  LDG.E R2, desc[UR14][R2.64] ;  /* 0x0000000e02027981 */ /* 0x000e68000c1e1900 */
[----:B------:R-:W1:Y:S01]  /*1af0*/  LDG.E R5, desc[UR14][R4.64] ;  /* 0x0000000e04057981 */ /* 0x000e62000c1e1900 */
[----:B------:R-:W-:-:S04]  /*1b00*/  IMAD.WIDE R6, R15, 0x4, R6 ;  /* 0x000000040f067825 */ /* 0x000fc800078e0206 */
[----:B-1----:R-:W-:-:S05]  /*1b10*/  FFMA R9, R2, UR4, R5 ;  /* 0x0000000402097c23 */ /* 0x002fca0008000005 */
[----:B------:R-:W-:Y:S01]  /*1b20*/  STG.E desc[UR14][R6.64], R9 ;  /* 0x0000000906007986 */ /* 0x000fe2000c10190e */
[----:B------:R-:W-:Y:S05]  /*1b30*/  EXIT ;  /* 0x000000000000794d */ /* 0x000fea0003800000 */
.L_x_16:
[----:B------:R-:W-:-:S00]  /*1b40*/  BRA `(.L_x_16) ;  /* 0xfffffffc00fc7947 */ /* 0x000fc0000383ffff */
[----:B------:R-:W-:-:S00]  /*1b50*/  NOP ;  /* 0x0000000000007918 */ /* 0x000fc00000000000 */
        /* <DEDUP_REMOVED lines=10> */
.L_x_37:


//--------------------- .text._ZN3cub18CUB_300001_SM_10006detail9transform16transform_kernelINS2_10policy_hubILb1EN4cuda3std3__45tupleIJN6thrust24THRUST_300001_SM_1000_NS6detail15normal_iteratorINSA_10device_ptrIfEEEESF_EEEE10policy1000Ei5saxpySF_JPfSK_EEEvT0_iT1_T2_DpNS2_10kernel_argIT3_EE --------------------------
	.section	.text._ZN3cub18CUB_300001_SM_10006detail9transform16transform_kernelINS2_10policy_hubILb1EN4cuda3std3__45tupleIJN6thrust24THRUST_300001_SM_1000_NS6detail15normal_iteratorINSA_10device_ptrIfEEEESF_EEEE10policy1000Ei5saxpySF_JPfSK_EEEvT0_iT1_T2_DpNS2_10kernel_argIT3_EE,"ax",@progbits
	.align	128
        .global         _ZN3cub18CUB_300001_SM_10006detail9transform16transform_kernelINS2_10policy_hubILb1EN4cuda3std3__45tupleIJN6thrust24THRUST_300001_SM_1000_NS6detail15normal_iteratorINSA_10device_ptrIfEEEESF_EEEE10policy1000Ei5saxpySF_JPfSK_EEEvT0_iT1_T2_DpNS2_10kernel_argIT3_EE
        .type           _ZN3cub18CUB_300001_SM_10006detail9transform16transform_kernelINS2_10policy_hubILb1EN4cuda3std3__45tupleIJN6thrust24THRUST_300001_SM_1000_NS6detail15normal_iteratorINSA_10device_ptrIfEEEESF_EEEE10policy1000Ei5saxpySF_JPfSK_EEEvT0_iT1_T2_DpNS2_10kernel_argIT3_EE,@function
        .size           _ZN3cub18CUB_300001_SM_10006detail9transform16transform_kernelINS2_10policy_hubILb1EN4cuda3std3__45tupleIJN6thrust24THRUST_300001_SM_1000_NS6detail15normal_iteratorINSA_10device_ptrIfEEEESF_EEEE10policy1000Ei5saxpySF_JPfSK_EEEvT0_iT1_T2_DpNS2_10kernel_argIT3_EE,(.L_x_38 - _ZN3cub18CUB_300001_SM_10006detail9transform16transform_kernelINS2_10policy_hubILb1EN4cuda3std3__45tupleIJN6thrust24THRUST_300001_SM_1000_NS6detail15normal_iteratorINSA_10device_ptrIfEEEESF_EEEE10policy1000Ei5saxpySF_JPfSK_EEEvT0_iT1_T2_DpNS2_10kernel_argIT3_EE)
        .other          _ZN3cub18CUB_300001_SM_10006detail9transform16transform_kernelINS2_10policy_hubILb1EN4cuda3std3__45tupleIJN6thrust24THRUST_300001_SM_1000_NS6detail15normal_iteratorINSA_10device_ptrIfEEEESF_EEEE10policy1000Ei5saxpySF_JPfSK_EEEvT0_iT1_T2_DpNS2_10kernel_argIT3_EE,@"STO_CUDA_ENTRY STV_DEFAULT"
_ZN3cub18CUB_300001_SM_10006detail9transform16transform_kernelINS2_10policy_hubILb1EN4cuda3std3__45tupleIJN6thrust24THRUST_300001_SM_1000_NS6detail15normal_iteratorINSA_10device_ptrIfEEEESF_EEEE10policy1000Ei5saxpySF_JPfSK_EEEvT0_iT1_T2_DpNS2_10kernel_argIT3_EE:
.text._ZN3cub18CUB_300001_SM_10006detail9transform16transform_kernelINS2_10policy_hubILb1EN4cuda3std3__45tupleIJN6thrust24THRUST_300001_SM_1000_NS6detail15normal_iteratorINSA_10device_ptrIfEEEESF_EEEE10policy1000Ei5saxpySF_JPfSK_EEEvT0_iT1_T2_DpNS2_10kernel_argIT3_EE:
[----:B------:R-:W-:Y:S08]  /*0000*/  LDC R1, c[0x0][0x37c] ;  /* 0x0000df00ff017b82 */ /* 0x000ff00000000800 */
[----:B------:R-:W0:Y:S01]  /*0010*/  S2UR UR18, SR_CTAID.X ;  /* 0x00000000001279c3 */ /* 0x000e220000002500 */
[----:B------:R-:W1:Y:S01]  /*0020*/  LDCU.64 UR12, c[0x0][0x380] ;  /* 0x00007000ff0c77ac */ /* 0x000e620008000a00 */
[----:B------:R-:W2:Y:S01]  /*0030*/  S2R R0, SR_TID.X ;  /* 0x0000000000007919 */ /* 0x000ea20000002100 */
[----:B------:R-:W-:Y:S01]  /*0040*/  BSSY.RECONVERGENT B0, `(.L_x_17) ;  /* 0x0000020000007945 */ /* 0x000fe20003800200 */
[----:B-1----:R-:W-:-:S04]  /*0050*/  USHF.L.U32 UR11, UR13, 0x7, URZ ;  /* 0x000000070d0b7899 */ /* 0x002fc800080006ff */
[----:B0-----:R-:W-:-:S04]  /*0060*/  UIMAD UR8, UR11, UR18, URZ ;  /* 0x000000120b0872a4 */ /* 0x001fc8000f8e02ff */
[----:B------:R-:W-:-:S04]  /*0070*/  UIADD3 UR10, UPT, UPT, -UR8, UR12, URZ ;  /* 0x0000000c080a7290 */ /* 0x000fc8000fffe1ff */
[----:B------:R-:W-:Y:S01]  /*0080*/  UISETP.LT.AND UP0, UPT, UR11, UR10, UPT ;  /* 0x0000000a0b00728c */ /* 0x000fe2000bf01270 */
[----:B--2---:R-:W-:-:S03]  /*0090*/  SHF.L.U32 R4, R0, 0x7, RZ ;  /* 0x0000000700047819 */ /* 0x004fc600000006ff */
[----:B------:R-:W-:-:S04]  /*00a0*/  USEL UR12, UR11, UR10, UP0 ;  /* 0x0000000a0b0c7287 */ /* 0x000fc80008000000 */
[----:B------:R-:W-:-:S06]  /*00b0*/  USHF.L.U32 UR4, UR12, 0x2, URZ ;  /* 0x000000020c047899 */ /* 0x000fcc00080006ff */
[----:B------:R-:W-:-:S13]  /*00c0*/  ISETP.GE.AND P0, PT, R4, UR4, PT ;  /* 0x0000000404007c0c */ /* 0x000fda000bf06270 */
[----:B------:R-:W-:Y:S05]  /*00d0*/  @P0 BRA `(.L_x_18) ;  /* 0x0000000000580947 */ /* 0x000fea0003800000 */
[----:B------:R-:W0:Y:S01]  /*00e0*/  LDC.64 R2, c[0x0][0x398] ;  /* 0x0000e600ff027b82 */ /* 0x000e220000000a00 */
[----:B------:R-:W-:Y:S01]  /*00f0*/  MOV R7, UR8 ;  /* 0x0000000800077c02 */ /* 0x000fe20008000f00 */
[----:B------:R-:W-:Y:S01]  /*0100*/  BSSY.RECONVERGENT B1, `(.L_x_19) ;  /* 0x000000a000017945 */ /* 0x000fe20003800200 */
[----:B------:R-:W-:Y:S02]  /*0110*/  IMAD.MOV.U32 R5, RZ, RZ, R4 ;  /* 0x000000ffff057224 */ /* 0x000fe400078e0004 */
[----:B0-----:R-:W-:-:S04]  /*0120*/  IMAD.WIDE.U32 R2, R0, 0x80, R2 ;  /* 0x0000008000027825 */ /* 0x001fc800078e0002 */
[----:B------:R-:W-:-:S07]  /*0130*/  IMAD.WIDE R2, R7, 0x4, R2 ;  /* 0x0000000407027825 */ /* 0x000fce00078e0202 */
.L_x_20:
[----:B------:R-:W-:Y:S01]  /*0140*/  IADD3 R5, PT, PT, R5, 0x4000, RZ ;  /* 0x0000400005057810 */ /* 0x000fe20007ffe0ff */
[----:B------:R0:W-:Y:S03]  /*0150*/  CCTL.E.PF2 [R2] ;  /* 0x000000000200798f */ /* 0x0001e60000800100 */
[----:B------:R-:W-:Y:S02]  /*0160*/  ISETP.GE.AND P0, PT, R5, UR4, PT ;  /* 0x0000000405007c0c */ /* 0x000fe4000bf06270 */
[----:B0-----:R-:W-:-:S04]  /*0170*/  IADD3 R2, P1, PT, R2, 0x4000, RZ ;  /* 0x0000400002027810 */ /* 0x001fc80007f3e0ff */
[----:B------:R-:W-:-:S07]  /*0180*/  IADD3.X R3, PT, PT, RZ, R3, RZ, P1, !PT ;  /* 0x00000003ff037210 */ /* 0x000fce0000ffe4ff */
[----:B------:R-:W-:Y:S05]  /*0190*/  @!P0 BRA `(.L_x_20) ;  /* 0xfffffffc00e88947 */ /* 0x000fea000383ffff */
[----:B------:R-:W-:Y:S05]  /*01a0*/  BSYNC.RECONVERGENT B1 ;  /* 0x0000000000017941 */ /* 0x000fea0003800200 */
.L_x_19:
[----:B------:R-:W0:Y:S02]  /*01b0*/  LDC.64 R2, c[0x0][0x3a8] ;  /* 0x0000ea00ff027b82 */ /* 0x000e240000000a00 */
[----:B0-----:R-:W-:-:S04]  /*01c0*/  IMAD.WIDE.U32 R2, R0, 0x80, R2 ;  /* 0x0000008000027825 */ /* 0x001fc800078e0002 */
[----:B------:R-:W-:-:S07]  /*01d0*/  IMAD.WIDE R2, R7, 0x4, R2 ;  /* 0x0000000407027825 */ /* 0x000fce00078e0202 */
.L_x_21:
[----:B------:R-:W-:Y:S01]  /*01e0*/  VIADD R4, R4, 0x4000 ;  /* 0x0000400004047836 */ /* 0x000fe20000000000 */
[----:B------:R0:W-:Y:S04]  /*01f0*/  CCTL.E.PF2 [R2] ;  /* 0x000000000200798f */ /* 0x0001e80000800100 */
[----:B------:R-:W-:Y:S02]  /*0200*/  ISETP.GE.AND P0, PT, R4, UR4, PT ;  /* 0x0000000404007c0c */ /* 0x000fe4000bf06270 */
[----:B0-----:R-:W-:-:S04]  /*0210*/  IADD3 R2, P1, PT, R2, 0x4000, RZ ;  /* 0x0000400002027810 */ /* 0x001fc80007f3e0ff */
[----:B------:R-:W-:-:S07]  /*0220*/  IADD3.X R3, PT, PT, RZ, R3, RZ, P1, !PT ;  /* 0x00000003ff037210 */ /* 0x000fce0000ffe4ff */
[----:B------:R-:W-:Y:S05]  /*0230*/  @!P0 BRA `(.L_x_21) ;  /* 0xfffffffc00e88947 */ /* 0x000fea000383ffff */
.L_x_18:
[----:B------:R-:W-:Y:S05]  /*0240*/  BSYNC.RECONVERGENT B0 ;  /* 0x0000000000007941 */ /* 0x000fea0003800200 */
.L_x_17:
[----:B------:R-:W0:Y:S01]  /*0250*/  LDCU.128 UR4, c[0x0][0x390] ;  /* 0x00007200ff0477ac */ /* 0x000e220008000c00 */
[----:B------:R-:W-:Y:S01]  /*0260*/  UIMAD.WIDE UR8, UR8, 0x4, URZ ;  /* 0x00000004080878a5 */ /* 0x000fe2000f8e02ff */
[----:B------:R-:W1:Y:S01]  /*0270*/  LDCU.64 UR20, c[0x0][0x358] ;  /* 0x00006b00ff1477ac */ /* 0x000e620008000a00 */
[----:B------:R-:W2:Y:S02]  /*0280*/  LDCU.64 UR14, c[0x0][0x3a8] ;  /* 0x00007500ff0e77ac */ /* 0x000ea40008000a00 */
[----:B0-----:R-:W-:-:S04]  /*0290*/  UIADD3 UR16, UP0, UPT, UR8, UR4, URZ ;  /* 0x0000000408107290 */ /* 0x001fc8000ff1e0ff */
[----:B------:R-:W-:Y:S02]  /*02a0*/  UIADD3.X UR17, UPT, UPT, UR9, UR5, URZ, UP0, !UPT ;  /* 0x0000000509117290 */ /* 0x000fe400087fe4ff */
[----:B------:R-:W-:-:S09]  /*02b0*/  UISETP.GT.AND UP0, UPT, UR11, UR10, UPT ;  /* 0x0000000a0b00728c */ /* 0x000fd2000bf04270 */
[----:B-12---:R-:W-:Y:S05]  /*02c0*/  BRA.U UP0, `(.L_x_22) ;  /* 0x0000000900687547 */ /* 0x006fea000b800000 */
[----:B------:R-:W-:-:S06]  /*02d0*/  UISETP.GE.AND UP0, UPT, UR13, 0x1, UPT ;  /* 0x000000010d00788c */ /* 0x000fcc000bf06270 */
[----:B------:R-:W-:-:S13]  /*02e0*/  PLOP3.LUT P0, PT, PT, PT, UP0, 0x80, 0x8 ;  /* 0x000000000008781c */ /* 0x000fda0003f0f008 */
[----:B------:R-:W-:Y:S05]  /*02f0*/  @!P0 EXIT ;  /* 0x000000000000894d */ /* 0x000fea0003800000 */
[----:B------:R-:W-:Y:S01]  /*0300*/  UISETP.GE.U32.AND UP0, UPT, UR13, 0x8, UPT ;  /* 0x000000080d00788c */ /* 0x000fe2000bf06070 */
[----:B------:R-:W-:-:S08]  /*0310*/  HFMA2 R10, -RZ, RZ, 0, 0 ;  /* 0x00000000ff0a7431 */ /* 0x000fd000000001ff */
[----:B------:R-:W-:Y:S05]  /*0320*/  BRA.U !UP0, `(.L_x_23) ;  /* 0x00000005082c7547 */ /* 0x000fea000b800000 */
[----:B------:R-:W0:Y:S01]  /*0330*/  LDC.64 R2, c[0x0][0x390] ;  /* 0x0000e400ff027b82 */ /* 0x000e220000000a00 */
[----:B------:R-:W-:Y:S01]  /*0340*/  UMOV UR10, UR8 ;  /* 0x00000008000a7c82 */ /* 0x000fe20008000000 */
[----:B------:R-:W-:Y:S01]  /*0350*/  UMOV UR11, UR9 ;  /* 0x00000009000b7c82 */ /* 0x000fe20008000000 */
[----:B------:R-:W-:Y:S02]  /*0360*/  UIADD3 UR9, UP2, UPT, UR10, 0x600, URZ ;  /* 0x000006000a097890 */ /* 0x000fe4000ff5e0ff */
[----:B------:R-:W-:Y:S02]  /*0370*/  ULOP3.LUT UR8, UR13, 0x7ffffff8, URZ, 0xc0, !UPT ;  /* 0x7ffffff80d087892 */ /* 0x000fe4000f8ec0ff */
[----:B------:R-:W-:Y:S01]  /*0380*/  UIADD3 UR12, UP0, UPT, UR9, UR4, URZ ;  /* 0x00000004090c7290 */ /* 0x000fe2000ff1e0ff */
[----:B------:R-:W1:Y:S01]  /*0390*/  LDC.64 R4, c[0x0][0x398] ;  /* 0x0000e600ff047b82 */ /* 0x000e620000000a00 */
[----:B------:R-:W-:Y:S02]  /*03a0*/  UIADD3.X UR4, UPT, UPT, URZ, UR11, URZ, UP2, !UPT ;  /* 0x0000000bff047290 */ /* 0x000fe400097fe4ff */
[----:B------:R-:W-:-:S02]  /*03b0*/  UIADD3 UR6, UP1, UPT, UR9, UR6, URZ ;  /* 0x0000000609067290 */ /* 0x000fc4000ff3e0ff */
[----:B------:R-:W-:Y:S01]  /*03c0*/  UIADD3 UR14, UP2, UPT, UR9, UR14, URZ ;  /* 0x0000000e090e7290 */ /* 0x000fe2000ff5e0ff */
[----:B------:R-:W2:Y:S02]  /*03d0*/  LDCU UR19, c[0x0][0x388] ;  /* 0x00007100ff1377ac */ /* 0x000ea40008000800 */
[----:B------:R-:W3:Y:S01]  /*03e0*/  LDC.64 R6, c[0x0][0x3a8] ;  /* 0x0000ea00ff067b82 */ /* 0x000ee20000000a00 */
[----:B------:R-:W-:Y:S02]  /*03f0*/  UIADD3.X UR7, UPT, UPT, UR4, UR7, URZ, UP1, !UPT ;  /* 0x0000000704077290 */ /* 0x000fe40008ffe4ff */
[----:B------:R-:W-:Y:S02]  /*0400*/  UIADD3.X UR5, UPT, UPT, UR4, UR5, URZ, UP0, !UPT ;  /* 0x0000000504057290 */ /* 0x000fe400087fe4ff */
[----:B------:R-:W-:Y:S01]  /*0410*/  UIADD3.X UR15, UPT, UPT, UR4, UR15, URZ, UP2, !UPT ;  /* 0x0000000f040f7290 */ /* 0x000fe200097fe4ff */
[----:B0-----:R-:W-:Y:S01]  /*0420*/  IMAD.WIDE.U32 R2, R0, 0x4, R2 ;  /* 0x0000000400027825 */ /* 0x001fe200078e0002 */
[----:B------:R-:W-:-:S03]  /*0430*/  UIADD3 UR8, UPT, UPT, -UR8, URZ, URZ ;  /* 0x000000ff08087290 */ /* 0x000fc6000fffe1ff */
[----:B-1----:R-:W-:-:S04]  /*0440*/  IMAD.WIDE.U32 R4, R0, 0x4, R4 ;  /* 0x0000000400047825 */ /* 0x002fc800078e0004 */
[----:B---3--:R-:W-:-:S04]  /*0450*/  IMAD.WIDE.U32 R6, R0, 0x4, R6 ;  /* 0x0000000400067825 */ /* 0x008fc800078e0006 */
[----:B--2---:R-:W-:-:S07]  /*0460*/  VIADD R0, R0, 0x80 ;  /* 0x0000008000007836 */ /* 0x004fce0000000000 */
.L_x_24:
        /* <DEDUP_REMOVED lines=10> */
[----:B------:R-:W-:-:S02]  /*0510*/  MOV R11, UR15 ;  /* 0x0000000f000b7c02 */ /* 0x000fc40008000f00 */
[----:B------:R-:W-:Y:S01]  /*0520*/  IADD3.X R17, PT, PT, R3, UR11, RZ, P0, !PT ;  /* 0x0000000b03117c10 */ /* 0x000fe200087fe4ff */
[----:B------:R-:W-:-:S04]  /*0530*/  IMAD.WIDE R8, R0, 0x4, R8 ;  /* 0x0000000400087825 */ /* 0x000fc800078e0208 */
        /* <DEDUP_REMOVED lines=32> */
[----:B------:R-:W-:Y:S02]  /*0740*/  UIADD3 UR10, UP0, UPT, UR10, 0x1000, URZ ;  /* 0x000010000a0a7890 */ /* 0x000fe4000ff1e0ff */
[----:B------:R-:W-:-:S02]  /*0750*/  UIADD3 UR8, UPT, UPT, UR8, 0x8, URZ ;  /* 0x0000000808087890 */ /* 0x000fc4000fffe0ff */
[----:B------:R-:W-:Y:S02]  /*0760*/  UIADD3.X UR11, UPT, UPT, URZ, UR11, URZ, UP0, !UPT ;  /* 0x0000000bff0b7290 */ /* 0x000fe400087fe4ff */
[----:B------:R-:W-:Y:S01]  /*0770*/  UISETP.NE.AND UP0, UPT, UR8, URZ, UPT ;  /* 0x000000ff0800728c */ /* 0x000fe2000bf05270 */
[----:B------:R-:W-:Y:S01]  /*0780*/  IADD3 R0, PT, PT, R0, 0x400, RZ ;  /* 0x0000040000007810 */ /* 0x000fe20007ffe0ff */
[----:B--2---:R-:W-:-:S05]  /*0790*/  FFMA R17, R14, UR19, R17 ;  /* 0x000000130e117c23 */ /* 0x004fca0008000011 */
[----:B------:R3:W-:Y:S02]  /*07a0*/  STG.E desc[UR20][R12.64+0x600], R17 ;  /* 0x000600110c007986 */ /* 0x0007e4000c101914 */
[----:B------:R-:W-:Y:S05]  /*07b0*/  BRA.U UP0, `(.L_x_24) ;  /* 0xfffffffd002c7547 */ /* 0x000fea000b83ffff */
[----:B------:R-:W0:Y:S02]  /*07c0*/  LDC R10, c[0x0][0x384] ;  /* 0x0000e100ff0a7b82 */ /* 0x000e240000000800 */
[----:B0-----:R-:W-:-:S07]  /*07d0*/  LOP3.LUT R10, R10, 0x7ffffff8, RZ, 0xc0, !PT ;  /* 0x7ffffff80a0a7812 */ /* 0x001fce00078ec0ff */
.L_x_23:
[----:B------:R-:W0:Y:S02]  /*07e0*/  LDC R0, c[0x0][0x384] ;  /* 0x0000e100ff007b82 */ /* 0x000e240000000800 */
[----:B0-----:R-:W-:-:S04]  /*07f0*/  LOP3.LUT R3, R0, 0x7, RZ, 0xc0, !PT ;  /* 0x0000000700037812 */ /* 0x001fc800078ec0ff */
[----:B------:R-:W-:-:S13]  /*0800*/  ISETP.NE.AND P0, PT, R3, RZ, PT ;  /* 0x000000ff0300720c */ /* 0x000fda0003f05270 */
[----:B------:R-:W-:Y:S05]  /*0810*/  @!P0 EXIT ;  /* 0x000000000000894d */ /* 0x000fea0003800000 */
[----:B------:R-:W0:Y:S01]  /*0820*/  LDCU.64 UR4, c[0x0][0x398] ;  /* 0x00007300ff0477ac */ /* 0x000e220008000a00 */
[C---:B------:R-:W-:Y:S01]  /*0830*/  SHF.L.U32 R2, R0.reuse, 0x7, RZ ;  /* 0x0000000700027819 */ /* 0x040fe200000006ff */
[----:B------:R-:W1:Y:S01]  /*0840*/  S2R R11, SR_TID.X ;  /* 0x00000000000b7919 */ /* 0x000e620000002100 */
[----:B------:R-:W-:Y:S01]  /*0850*/  ISETP.GE.U32.AND P0, PT, R3, 0x4, PT ;  /* 0x000000040300780c */ /* 0x000fe20003f06070 */
[----:B------:R-:W2:Y:S01]  /*0860*/  LDCU.64 UR6, c[0x0][0x3a8] ;  /* 0x00007500ff0677ac */ /* 0x000ea20008000a00 */
[----:B------:R-:W-:Y:S01]  /*0870*/  LOP3.LUT R16, R0, 0x3, RZ, 0xc0, !PT ;  /* 0x0000000300107812 */ /* 0x000fe200078ec0ff */
[----:B------:R-:W-:-:S03]  /*0880*/  IMAD R2, R2, UR18, RZ ;  /* 0x0000001202027c24 */ /* 0x000fc6000f8e02ff */
[----:B------:R-:W-:Y:S01]  /*0890*/  ISETP.NE.AND P1, PT, R16, RZ, PT ;  /* 0x000000ff1000720c */ /* 0x000fe20003f25270 */
[----:B------:R-:W-:-:S03]  /*08a0*/  IMAD.WIDE R4, R2, 0x4, RZ ;  /* 0x0000000402047825 */ /* 0x000fc600078e02ff */
[C---:B0-----:R-:W-:Y:S02]  /*08b0*/  IADD3 R2, P2, PT, R4.reuse, UR4, RZ ;  /* 0x0000000404027c10 */ /* 0x041fe4000ff5e0ff */
[----:B--2---:R-:W-:Y:S02]  /*08c0*/  IADD3 R4, P3, PT, R4, UR6, RZ ;  /* 0x0000000604047c10 */ /* 0x004fe4000ff7e0ff */
[C---:B------:R-:W-:Y:S02]  /*08d0*/  IADD3.X R3, PT, PT, R5.reuse, UR5, RZ, P2, !PT ;  /* 0x0000000505037c10 */ /* 0x040fe400097fe4ff */
[----:B------:R-:W-:Y:S01]  /*08e0*/  IADD3.X R5, PT, PT, R5, UR7, RZ, P3, !PT ;  /* 0x0000000705057c10 */ /* 0x000fe20009ffe4ff */
[----:B------:R-:W-:Y:S08]  /*08f0*/  @!P0 BRA `(.L_x_25) ;  /* 0x00000000005c8947 */ /* 0x000ff00003800000 */
[----:B-1-3--:R-:W-:Y:S01]  /*0900*/  IMAD R13, R10, 0x80, R11 ;  /* 0x000000800a0d7824 */ /* 0x00afe200078e020b */
[----:B------:R-:W0:Y:S03]  /*0910*/  LDCU UR4, c[0x0][0x388] ;  /* 0x00007100ff0477ac */ /* 0x000e260008000800 */
[----:B------:R-:W-:-:S04]  /*0920*/  IMAD.WIDE R8, R13, 0x4, R2 ;  /* 0x000000040d087825 */ /* 0x000fc800078e0202 */
[----:B------:R-:W-:Y:S01]  /*0930*/  IMAD.WIDE R6, R13, 0x4, R4 ;  /* 0x000000040d067825 */ /* 0x000fe200078e0204 */
[----:B------:R-:W0:Y:S04]  /*0940*/  LDG.E R14, desc[UR20][R8.64] ;  /* 0x00000014080e7981 */ /* 0x000e28000c1e1900 */
[----:B------:R-:W0:Y:S01]  /*0950*/  LDG.E R15, desc[UR20][R6.64] ;  /* 0x00000014060f7981 */ /* 0x000e22000c1e1900 */
[----:B------:R-:W-:-:S05]  /*0960*/  MOV R12, 0x4 ;  /* 0x00000004000c7802 */ /* 0x000fca0000000f00 */
[----:B------:R-:W-:-:S04]  /*0970*/  IMAD.WIDE R12, R13, R12, UR16 ;  /* 0x000000100d0c7e25 */ /* 0x000fc8000f8e020c */
        /* <DEDUP_REMOVED lines=15> */
.L_x_25:
[----:B------:R-:W-:Y:S05]  /*0a70*/  @!P1 EXIT ;  /* 0x000000000000994d */ /* 0x000fea0003800000 */
[----:B------:R-:W-:Y:S02]  /*0a80*/  ISETP.NE.AND P0, PT, R16, 0x1, PT ;  /* 0x000000011000780c */ /* 0x000fe40003f05270 */
[----:B------:R-:W-:-:S04]  /*0a90*/  LOP3.LUT R0, R0, 0x1, RZ, 0xc0, !PT ;  /* 0x0000000100007812 */ /* 0x000fc800078ec0ff */
[----:B------:R-:W-:-:S07]  /*0aa0*/  ISETP.NE.U32.AND P1, PT, R0, 0x1, PT ;  /* 0x000000010000780c */ /* 0x000fce0003f25070 */
[----:B------:R-:W-:Y:S06]  /*0ab0*/  @!P0 BRA `(.L_x_26) ;  /* 0x00000000003c8947 */ /* 0x000fec0003800000 */
[----:B01-3--:R-:W-:Y:S01]  /*0ac0*/  IMAD R13, R10, 0x80, R11 ;  /* 0x000000800a0d7824 */ /* 0x00bfe200078e020b */
[----:B------:R-:W0:Y:S03]  /*0ad0*/  LDCU UR4, c[0x0][0x388] ;  /* 0x00007100ff0477ac */ /* 0x000e260008000800 */
[----:B------:R-:W-:-:S04]  /*0ae0*/  IMAD.WIDE R6, R13, 0x4, R2 ;  /* 0x000000040d067825 */ /* 0x000fc800078e0202 */
[----:B------:R-:W-:Y:S01]  /*0af0*/  IMAD.WIDE R8, R13, 0x4, R4 ;  /* 0x000000040d087825 */ /* 0x000fe200078e0204 */
[----:B------:R-:W0:Y:S04]  /*0b00*/  LDG.E R0, desc[UR20][R6.64] ;  /* 0x0000001406007981 */ /* 0x000e28000c1e1900 */
[----:B------:R-:W0:Y:S01]  /*0b10*/  LDG.E R15, desc[UR20][R8.64] ;  /* 0x00000014080f7981 */ /* 0x000e22000c1e1900 */
[----:B------:R-:W-:-:S05]  /*0b20*/  HFMA2 R12, -RZ, RZ, 0, 2.384185791015625e-07 ;  /* 0x00000004ff0c7431 */ /* 0x000fca00000001ff */
[----:B------:R-:W-:-:S04]  /*0b30*/  IMAD.WIDE R12, R13, R12, UR16 ;  /* 0x000000100d0c7e25 */ /* 0x000fc8000f8e020c */
[----:B0-----:R-:W-:-:S05]  /*0b40*/  FFMA R15, R0, UR4, R15 ;  /* 0x00000004000f7c23 */ /* 0x001fca000800000f */
[----:B------:R2:W-:Y:S04]  /*0b50*/  STG.E desc[UR20][R12.64], R15 ;  /* 0x0000000f0c007986 */ /* 0x0005e8000c101914 */
[----:B------:R-:W3:Y:S04]  /*0b60*/  LDG.E R0, desc[UR20][R6.64+0x200] ;  /* 0x0002001406007981 */ /* 0x000ee8000c1e1900 */
[----:B------:R-:W3:Y:S01]  /*0b70*/  LDG.E R17, desc[UR20][R8.64+0x200] ;  /* 0x0002001408117981 */ /* 0x000ee2000c1e1900 */
[----:B------:R-:W-:Y:S01]  /*0b80*/  IADD3 R10, PT, PT, R10, 0x2, RZ ;  /* 0x000000020a0a7810 */ /* 0x000fe20007ffe0ff */
[----:B---3--:R-:W-:-:S05]  /*0b90*/  FFMA R17, R0, UR4, R17 ;  /* 0x0000000400117c23 */ /* 0x008fca0008000011 */
[----:B------:R2:W-:Y:S02]  /*0ba0*/  STG.E desc[UR20][R12.64+0x200], R17 ;  /* 0x000200110c007986 */ /* 0x0005e4000c101914 */
.L_x_26:
[----:B------:R-:W-:Y:S05]  /*0bb0*/  @P1 EXIT ;  /* 0x000000000000194d */ /* 0x000fea0003800000 */
[----:B-1----:R-:W-:Y:S01]  /*0bc0*/  IMAD R7, R10, 0x80, R11 ;  /* 0x000000800a077824 */ /* 0x002fe200078e020b */
[----:B------:R-:W1:Y:S03]  /*0bd0*/  LDCU UR4, c[0x0][0x388] ;  /* 0x00007100ff0477ac */ /* 0x000e660008000800 */
[----:B------:R-:W-:-:S04]  /*0be0*/  IMAD.WIDE R2, R7, 0x4, R2 ;  /* 0x0000000407027825 */ /* 0x000fc800078e0202 */
[----:B------:R-:W-:Y:S02]  /*0bf0*/  IMAD.WIDE R4, R7, 0x4, R4 ;  /* 0x0000000407047825 */ /* 0x000fe400078e0204 */
[----:B------:R-:W1:Y:S04]  /*0c00*/  LDG.E R2, desc[UR20][R2.64] ;  /* 0x0000001402027981 */ /* 0x000e68000c1e1900 */
[----:B------:R-:W1:Y:S01]  /*0c10*/  LDG.E R5, desc[UR20][R4.64] ;  /* 0x0000001404057981 */ /* 0x000e62000c1e1900 */
[----:B------:R-:W-:-:S05]  /*0c20*/  MOV R6, 0x4 ;  /* 0x0000000400067802 */ /* 0x000fca0000000f00 */
[----:B------:R-:W-:-:S04]  /*0c30*/  IMAD.WIDE R6, R7, R6, UR16 ;  /* 0x0000001007067e25 */ /* 0x000fc8000f8e0206 */
[----:B-1----:R-:W-:-:S05]  /*0c40*/  FFMA R9, R2, UR4, R5 ;  /* 0x0000000402097c23 */ /* 0x002fca0008000005 */
[----:B------:R-:W-:Y:S01]  /*0c50*/  STG.E desc[UR20][R6.64], R9 ;  /* 0x0000000906007986 */ /* 0x000fe2000c101914 */
[----:B------:R-:W-:Y:S05]  /*0c60*/  EXIT ;  /* 0x000000000000794d */ /* 0x000fea0003800000 */
.L_x_22:
[----:B------:R-:W0:Y:S02]  /*0c70*/  LDC R6, c[0x0][0x384] ;  /* 0x0000e100ff067b82 */ /* 0x000e240000000800 */
[----:B0-----:R-:W-:-:S13]  /*0c80*/  ISETP.GE.AND P0, PT, R6, 0x1, PT ;  /* 0x000000010600780c */ /* 0x001fda0003f06270 */
[----:B------:R-:W-:Y:S05]  /*0c90*/  @!P0 EXIT ;  /* 0x000000000000894d */ /* 0x000fea0003800000 */
[----:B------:R-:W0:Y:S01]  /*0ca0*/  LDCU.64 UR4, c[0x0][0x398] ;  /* 0x00007300ff0477ac */ /* 0x000e220008000a00 */
[C---:B------:R-:W-:Y:S01]  /*0cb0*/  SHF.L.U32 R2, R6.reuse, 0x7, RZ ;  /* 0x0000000706027819 */ /* 0x040fe200000006ff */
[----:B------:R-:W1:Y:S01]  /*0cc0*/  S2R R0, SR_TID.X ;  /* 0x0000000000007919 */ /* 0x000e620000002100 */
[----:B------:R-:W-:Y:S01]  /*0cd0*/  HFMA2 R7, -RZ, RZ, 0, 0 ;  /* 0x00000000ff077431 */ /* 0x000fe200000001ff */
[----:B------:R-:W2:Y:S01]  /*0ce0*/  LDCU.64 UR6, c[0x0][0x3a8] ;  /* 0x00007500ff0677ac */ /* 0x000ea20008000a00 */
[----:B------:R-:W-:Y:S01]  /*0cf0*/  LOP3.LUT R20, R6, 0x7, RZ, 0xc0, !PT ;  /* 0x0000000706147812 */ /* 0x000fe200078ec0ff */
[----:B------:R-:W-:-:S04]  /*0d00*/  IMAD R2, R2, UR18, RZ ;  /* 0x0000001202027c24 */ /* 0x000fc8000f8e02ff */
[----:B------:R-:W-:-:S03]  /*0d10*/  IMAD.WIDE R4, R2, 0x4, RZ ;  /* 0x0000000402047825 */ /* 0x000fc600078e02ff */
[----:B0-----:R-:W-:-:S04]  /*0d20*/  IADD3 R2, P0, PT, R4, UR4, RZ ;  /* 0x0000000404027c10 */ /* 0x001fc8000ff1e0ff */
[----:B------:R-:W-:Y:S02]  /*0d30*/  IADD3.X R3, PT, PT, R5, UR5, RZ, P0, !PT ;  /* 0x0000000505037c10 */ /* 0x000fe400087fe4ff */
[----:B------:R-:W-:Y:S02]  /*0d40*/  ISETP.GE.U32.AND P0, PT, R6, 0x8, PT ;  /* 0x000000080600780c */ /* 0x000fe40003f06070 */
[----:B--2---:R-:W-:-:S04]  /*0d50*/  IADD3 R4, P1, PT, R4, UR6, RZ ;  /* 0x0000000604047c10 */ /* 0x004fc8000ff3e0ff */
[----:B------:R-:W-:-:S07]  /*0d60*/  IADD3.X R5, PT, PT, R5, UR7, RZ, P1, !PT ;  /* 0x0000000705057c10 */ /* 0x000fce0008ffe4ff */
[----:B-1----:R-:W-:Y:S05]  /*0d70*/  @!P0 BRA `(.L_x_27) ;  /* 0x0000000400208947 */ /* 0x002fea0003800000 */
[----:B------:R-:W-:Y:S01]  /*0d80*/  LOP3.LUT R7, R6, 0x7ffffff8, RZ, 0xc0, !PT ;  /* 0x7ffffff806077812 */ /* 0x000fe200078ec0ff */
[----:B------:R-:W-:Y:S01]  /*0d90*/  IMAD.MOV.U32 R6, RZ, RZ, RZ ;  /* 0x000000ffff067224 */ /* 0x000fe200078e00ff */
[----:B------:R-:W0:Y:S06]  /*0da0*/  LDCU UR4, c[0x0][0x388] ;  /* 0x00007100ff0477ac */ /* 0x000e2c0008000800 */
.L_x_30:
[----:B-1----:R-:W-:-:S04]  /*0db0*/  LEA R13, R6, R0, 0x7 ;  /* 0x00000000060d7211 */ /* 0x002fc800078e38ff */
[----:B------:R-:W-:-:S13]  /*0dc0*/  ISETP.GE.AND P0, PT, R13, UR12, PT ;  /* 0x0000000c0d007c0c */ /* 0x000fda000bf06270 */
[C---:B------:R-:W-:Y:S01]  /*0dd0*/  @!P0 IMAD.WIDE.U32 R14, R13.reuse, 0x4, R2 ;  /* 0x000000040d0e8825 */ /* 0x040fe200078e0002 */
[----:B------:R-:W1:Y:S03]  /*0de0*/  @!P0 LDC R21, c[0x0][0x388] ;  /* 0x0000e200ff158b82 */ /* 0x000e660000000800 */
[C---:B------:R-:W-:Y:S02]  /*0df0*/  @!P0 IMAD.WIDE.U32 R18, R13.reuse, 0x4, R4 ;  /* 0x000000040d128825 */ /* 0x040fe400078e0004 */
[----:B------:R-:W1:Y:S04]  /*0e00*/  @!P0 LDG.E R14, desc[UR20][R14.64] ;  /* 0x000000140e0e8981 */ /* 0x000e68000c1e1900 */
[----:B------:R2:W1:Y:S01]  /*0e10*/  @!P0 LDG.E R19, desc[UR20][R18.64] ;  /* 0x0000001412138981 */ /* 0x000462000c1e1900 */
[----:B------:R-:W-:-:S02]  /*0e20*/  IADD3 R23, PT, PT, R13, 0x80, RZ ;  /* 0x000000800d177810 */ /* 0x000fc40007ffe0ff */
[----:B------:R-:W-:Y:S02]  /*0e30*/  MOV R16, 0x4 ;  /* 0x0000000400107802 */ /* 0x000fe40000000f00 */
[C---:B------:R-:W-:Y:S01]  /*0e40*/  ISETP.GE.AND P1, PT, R23.reuse, UR12, PT ;  /* 0x0000000c17007c0c */ /* 0x040fe2000bf26270 */
[----:B------:R-:W-:-:S04]  /*0e50*/  IMAD.WIDE R8, R23, 0x4, R2 ;  /* 0x0000000417087825 */ /* 0x000fc800078e0202 */
[----:B------:R-:W-:-:S04]  /*0e60*/  @!P0 IMAD.WIDE.U32 R16, R13, R16, UR16 ;  /* 0x000000100d108e25 */ /* 0x000fc8000f8e0010 */
[----:B------:R-:W-:-:S04]  /*0e70*/  IMAD.WIDE R10, R23, 0x4, R4 ;  /* 0x00000004170a7825 */ /* 0x000fc800078e0204 */
[----:B--2---:R-:W2:Y:S01]  /*0e80*/  @!P1 LDC R18, c[0x0][0x388] ;  /* 0x0000e200ff129b82 */ /* 0x004ea20000000800 */
[----:B-1----:R-:W-:-:S05]  /*0e90*/  @!P0 FFMA R21, R14, R21, R19 ;  /* 0x000000150e158223 */ /* 0x002fca0000000013 */
[----:B------:R1:W-:Y:S04]  /*0ea0*/  @!P0 STG.E desc[UR20][R16.64], R21 ;  /* 0x0000001510008986 */ /* 0x0003e8000c101914 */
[----:B------:R-:W2:Y:S04]  /*0eb0*/  @!P1 LDG.E R12, desc[UR20][R8.64] ;  /* 0x00000014080c9981 */ /* 0x000ea8000c1e1900 */
[----:B------:R-:W2:Y:S01]  /*0ec0*/  @!P1 LDG.E R19, desc[UR20][R10.64] ;  /* 0x000000140a139981 */ /* 0x000ea2000c1e1900 */
[----:B------:R-:W-:-:S05]  /*0ed0*/  VIADD R14, R13, 0x100 ;  /* 0x000001000d0e7836 */ /* 0x000fca0000000000 */
[----:B------:R-:W-:Y:S01]  /*0ee0*/  ISETP.GE.AND P0, PT, R14, UR12, PT ;  /* 0x0000000c0e007c0c */ /* 0x000fe2000bf06270 */
[----:B------:R-:W-:-:S05]  /*0ef0*/  HFMA2 R14, -RZ, RZ, 0, 2.384185791015625e-07 ;  /* 0x00000004ff0e7431 */ /* 0x000fca00000001ff */
[----:B------:R-:W-:-:S04]  /*0f00*/  IMAD.WIDE R14, R23, R14, UR16 ;  /* 0x00000010170e7e25 */ /* 0x000fc8000f8e020e */
[----:B--2---:R-:W-:-:S03]  /*0f10*/  @!P1 FFMA R19, R12, R18, R19 ;  /* 0x000000120c139223 */ /* 0x004fc60000000013 */
[----:B------:R-:W2:Y:S02]  /*0f20*/  @!P0 LDC R18, c[0x0][0x388] ;  /* 0x0000e200ff128b82 */ /* 0x000ea40000000800 */
[----:B------:R3:W-:Y:S04]  /*0f30*/  @!P1 STG.E desc[UR20][R14.64], R19 ;  /* 0x000000130e009986 */ /* 0x0007e8000c101914 */
[----:B------:R-:W2:Y:S04]  /*0f40*/  @!P0 LDG.E R12, desc[UR20][R8.64+0x200] ;  /* 0x00020014080c8981 */ /* 0x000ea8000c1e1900 */
[----:B-1----:R-:W2:Y:S01]  /*0f50*/  @!P0 LDG.E R17, desc[UR20][R10.64+0x200] ;  /* 0x000200140a118981 */ /* 0x002ea2000c1e1900 */
[----:B------:R-:W-:-:S04]  /*0f60*/  IADD3 R16, PT, PT, R13, 0x180, RZ ;  /* 0x000001800d107810 */ /* 0x000fc80007ffe0ff */
[----:B------:R-:W-:Y:S01]  /*0f70*/  ISETP.GE.AND P1, PT, R16, UR12, PT ;  /* 0x0000000c10007c0c */ /* 0x000fe2000bf26270 */
[----:B--2---:R-:W-:-:S12]  /*0f80*/  @!P0 FFMA R17, R12, R18, R17 ;  /* 0x000000120c118223 */ /* 0x004fd80000000011 */
[----:B------:R-:W1:Y:S01]  /*0f90*/  @!P1 LDC R18, c[0x0][0x388] ;  /* 0x0000e200ff129b82 */ /* 0x000e620000000800 */
[----:B------:R2:W-:Y:S04]  /*0fa0*/  @!P0 STG.E desc[UR20][R14.64+0x200], R17 ;  /* 0x000200110e008986 */ /* 0x0005e8000c101914 */
[----:B------:R-:W1:Y:S04]  /*0fb0*/  @!P1 LDG.E R12, desc[UR20][R8.64+0x400] ;  /* 0x00040014080c9981 */ /* 0x000e68000c1e1900 */
[----:B------:R-:W1:Y:S01]  /*0fc0*/  @!P1 LDG.E R21, desc[UR20][R10.64+0x400] ;  /* 0x000400140a159981 */ /* 0x000e62000c1e1900 */
[----:B------:R-:W-:-:S04]  /*0fd0*/  IADD3 R16, PT, PT, R13, 0x200, RZ ;  /* 0x000002000d107810 */ /* 0x000fc80007ffe0ff */
[----:B------:R-:W-:Y:S01]  /*0fe0*/  ISETP.GE.AND P0, PT, R16, UR12, PT ;  /* 0x0000000c10007c0c */ /* 0x000fe2000bf06270 */
[----:B------:R-:W-:Y:S02]  /*0ff0*/  VIADD R16, R13, 0x280 ;  /* 0x000002800d107836 */ /* 0x000fe40000000000 */
[----:B-1----:R-:W-:-:S10]  /*1000*/  @!P1 FFMA R21, R12, R18, R21 ;  /* 0x000000120c159223 */ /* 0x002fd40000000015 */
[----:B------:R-:W1:Y:S01]  /*1010*/  @!P0 LDC R18, c[0x0][0x388] ;  /* 0x0000e200ff128b82 */ /* 0x000e620000000800 */
[----:B------:R4:W-:Y:S04]  /*1020*/  @!P1 STG.E desc[UR20][R14.64+0x400], R21 ;  /* 0x000400150e009986 */ /* 0x0009e8000c101914 */
[----:B------:R-:W1:Y:S04]  /*1030*/  @!P0 LDG.E R12, desc[UR20][R8.64+0x600] ;  /* 0x00060014080c8981 */ /* 0x000e68000c1e1900 */
[----:B---3--:R-:W1:Y:S01]  /*1040*/  @!P0 LDG.E R19, desc[UR20][R10.64+0x600] ;  /* 0x000600140a138981 */ /* 0x008e62000c1e1900 */
[----:B------:R-:W-:-:S02]  /*1050*/  ISETP.GE.AND P1, PT, R16, UR12, PT ;  /* 0x0000000c10007c0c */ /* 0x000fc4000bf26270 */
[----:B------:R-:W-:Y:S01]  /*1060*/  IADD3 R16, PT, PT, R13, 0x300, RZ ;  /* 0x000003000d107810 */ /* 0x000fe20007ffe0ff */
[----:B-1----:R-:W-:-:S10]  /*1070*/  @!P0 FFMA R19, R12, R18, R19 ;  /* 0x000000120c138223 */ /* 0x002fd40000000013 */
[----:B------:R-:W1:Y:S01]  /*1080*/  @!P1 LDC R18, c[0x0][0x388] ;  /* 0x0000e200ff129b82 */ /* 0x000e620000000800 */
[----:B------:R3:W-:Y:S04]  /*1090*/  @!P0 STG.E desc[UR20][R14.64+0x600], R19 ;  /* 0x000600130e008986 */ /* 0x0007e8000c101914 */
[----:B------:R-:W1:Y:S04]  /*10a0*/  @!P1 LDG.E R12, desc[UR20][R8.64+0x800] ;  /* 0x00080014080c9981 */ /* 0x000e68000c1e1900 */
[----:B--2---:R-:W1:Y:S01]  /*10b0*/  @!P1 LDG.E R17, desc[UR20][R10.64+0x800] ;  /* 0x000800140a119981 */ /* 0x004e62000c1e1900 */
[----:B------:R-:W-:-:S13]  /*10c0*/  ISETP.GE.AND P0, PT, R16, UR12, PT ;  /* 0x0000000c10007c0c */ /* 0x000fda000bf06270 */
[----:B------:R-:W2:Y:S01]  /*10d0*/  @!P0 LDC R16, c[0x0][0x388] ;  /* 0x0000e200ff108b82 */ /* 0x000ea20000000800 */
[----:B-1----:R-:W-:-:S05]  /*10e0*/  @!P1 FFMA R17, R12, R18, R17 ;  /* 0x000000120c119223 */ /* 0x002fca0000000011 */
[----:B------:R3:W-:Y:S04]  /*10f0*/  @!P1 STG.E desc[UR20][R14.64+0x800], R17 ;  /* 0x000800110e009986 */ /* 0x0007e8000c101914 */
[----:B------:R-:W2:Y:S04]  /*1100*/  @!P0 LDG.E R12, desc[UR20][R8.64+0xa00] ;  /* 0x000a0014080c8981 */ /* 0x000ea8000c1e1900 */
[----:B----4-:R-:W2:Y:S01]  /*1110*/  @!P0 LDG.E R21, desc[UR20][R10.64+0xa00] ;  /* 0x000a00140a158981 */ /* 0x010ea2000c1e1900 */
[----:B------:R-:W-:Y:S01]  /*1120*/  IADD3 R13, PT, PT, R13, 0x380, RZ ;  /* 0x000003800d0d7810 */ /* 0x000fe20007ffe0ff */
[----:B------:R-:W-:Y:S01]  /*1130*/  BSSY.RECONVERGENT B0, `(.L_x_28) ;  /* 0x000000b000007945 */ /* 0x000fe20003800200 */
[----:B------:R-:W-:-:S04]  /*1140*/  IADD3 R6, PT, PT, R6, 0x8, RZ ;  /* 0x0000000806067810 */ /* 0x000fc80007ffe0ff */
[----:B------:R-:W-:Y:S01]  /*1150*/  ISETP.NE.AND P1, PT, R6, R7, PT ;  /* 0x000000070600720c */ /* 0x000fe20003f25270 */
[----:B--2---:R-:W-:-:S05]  /*1160*/  @!P0 FFMA R21, R12, R16, R21 ;  /* 0x000000100c158223 */ /* 0x004fca0000000015 */
[----:B------:R3:W-:Y:S01]  /*1170*/  @!P0 STG.E desc[UR20][R14.64+0xa00], R21 ;  /* 0x000a00150e008986 */ /* 0x0007e2000c101914 */
[----:B------:R-:W-:-:S13]  /*1180*/  ISETP.GE.AND P0, PT, R13, UR12, PT ;  /* 0x0000000c0d007c0c */ /* 0x000fda000bf06270 */
[----:B---3--:R-:W-:Y:S05]  /*1190*/  @P0 BRA `(.L_x_29) ;  /* 0x0000000000100947 */ /* 0x008fea0003800000 */
[----:B------:R-:W0:Y:S04]  /*11a0*/  LDG.E R8, desc[UR20][R8.64+0xc00] ;  /* 0x000c001408087981 */ /* 0x000e28000c1e1900 */
[----:B------:R-:W0:Y:S02]  /*11b0*/  LDG.E R11, desc[UR20][R10.64+0xc00] ;  /* 0x000c00140a0b7981 */ /* 0x000e24000c1e1900 */
[----:B0-----:R-:W-:-:S05]  /*11c0*/  FFMA R13, R8, UR4, R11 ;  /* 0x00000004080d7c23 */ /* 0x001fca000800000b */
[----:B------:R1:W-:Y:S02]  /*11d0*/  STG.E desc[UR20][R14.64+0xc00], R13 ;  /* 0x000c000d0e007986 */ /* 0x0003e4000c101914 */
.L_x_29:
[----:B0-----:R-:W-:Y:S05]  /*11e0*/  BSYNC.RECONVERGENT B0 ;  /* 0x0000000000007941 */ /* 0x001fea0003800200 */
.L_x_28:
[----:B------:R-:W-:Y:S05]  /*11f0*/  @P1 BRA `(.L_x_30) ;  /* 0xfffffff800ec1947 */ /* 0x000fea000383ffff */
.L_x_27:
[----:B------:R-:W-:-:S13]  /*1200*/  ISETP.NE.AND P0, PT, R20, RZ, PT ;  /* 0x000000ff1400720c */ /* 0x000fda0003f05270 */
[----:B------:R-:W-:Y:S05]  /*1210*/  @!P0 EXIT ;  /* 0x000000000000894d */ /* 0x000fea0003800000 */
[----:B------:R-:W0:Y:S01]  /*1220*/  LDC R6, c[0x0][0x384] ;  /* 0x0000e100ff067b82 */ /* 0x000e220000000800 */
[----:B------:R-:W-:Y:S02]  /*1230*/  ISETP.GE.U32.AND P1, PT, R20, 0x4, PT ;  /* 0x000000041400780c */ /* 0x000fe40003f26070 */
[----:B0-----:R-:W-:-:S04]  /*1240*/  LOP3.LUT R22, R6, 0x3, RZ, 0xc0, !PT ;  /* 0x0000000306167812 */ /* 0x001fc800078ec0ff */
[----:B------:R-:W-:-:S07]  /*1250*/  ISETP.NE.AND P0, PT, R22, RZ, PT ;  /* 0x000000ff1600720c */ /* 0x000fce0003f05270 */
[----:B------:R-:W-:Y:S06]  /*1260*/  @!P1 BRA `(.L_x_31) ;  /* 0x0000000000b49947 */ /* 0x000fec0003800000 */
[----:B------:R-:W-:-:S05]  /*1270*/  IMAD R9, R7, 0x80, R0 ;  /* 0x0000008007097824 */ /* 0x000fca00078e0200 */
[----:B------:R-:W-:-:S13]  /*1280*/  ISETP.GE.AND P1, PT, R9, UR12, PT ;  /* 0x0000000c09007c0c */ /* 0x000fda000bf26270 */
[C---:B-1----:R-:W-:Y:S01]  /*1290*/  @!P1 IMAD.WIDE R12, R9.reuse, 0x4, R2 ;  /* 0x00000004090c9825 */ /* 0x042fe200078e0202 */
[----:B------:R-:W0:Y:S03]  /*12a0*/  @!P1 LDC R23, c[0x0][0x388] ;  /* 0x0000e200ff179b82 */ /* 0x000e260000000800 */
[C---:B------:R-:W-:Y:S02]  /*12b0*/  @!P1 IMAD.WIDE R14, R9.reuse, 0x4, R4 ;  /* 0x00000004090e9825 */ /* 0x040fe400078e0204 */
[----:B------:R-:W0:Y:S04]  /*12c0*/  @!P1 LDG.E R12, desc[UR20][R12.64] ;  /* 0x000000140c0c9981 */ /* 0x000e28000c1e1900 */
[----:B------:R-:W0:Y:S01]  /*12d0*/  @!P1 LDG.E R15, desc[UR20][R14.64] ;  /* 0x000000140e0f9981 */ /* 0x000e22000c1e1900 */
[----:B------:R-:W-:-:S02]  /*12e0*/  IADD3 R21, PT, PT, R9, 0x80, RZ ;  /* 0x0000008009157810 */ /* 0x000fc40007ffe0ff */
[----:B------:R-:W-:Y:S02]  /*12f0*/  MOV R10, 0x4 ;  /* 0x00000004000a7802 */ /* 0x000fe40000000f00 */
[----:B------:R-:W-:-:S03]  /*1300*/  ISETP.GE.AND P2, PT, R21, UR12, PT ;  /* 0x0000000c15007c0c */ /* 0x000fc6000bf46270 */
[----:B------:R-:W-:-:S10]  /*1310*/  @!P1 IMAD.WIDE R10, R9, R10, UR16 ;  /* 0x00000010090a9e25 */ /* 0x000fd4000f8e020a */
[C---:B------:R-:W-:Y:S01]  /*1320*/  @!P2 IMAD.WIDE R16, R21.reuse, 0x4, R2 ;  /* 0x000000041510a825 */ /* 0x040fe200078e0202 */
[----:B------:R-:W1:Y:S03]  /*1330*/  @!P2 LDC R25, c[0x0][0x388] ;  /* 0x0000e200ff19ab82 */ /* 0x000e660000000800 */
[----:B------:R-:W-:-:S04]  /*1340*/  @!P2 IMAD.WIDE R18, R21, 0x4, R4 ;  /* 0x000000041512a825 */ /* 0x000fc800078e0204 */
[----:B0-----:R-:W-:-:S05]  /*1350*/  @!P1 FFMA R23, R12, R23, R15 ;  /* 0x000000170c179223 */ /* 0x001fca000000000f */
[----:B------:R0:W-:Y:S04]  /*1360*/  @!P1 STG.E desc[UR20][R10.64], R23 ;  /* 0x000000170a009986 */ /* 0x0001e8000c101914 */
[----:B------:R-:W1:Y:S04]  /*1370*/  @!P2 LDG.E R16, desc[UR20][R16.64] ;  /* 0x000000141010a981 */ /* 0x000e68000c1e1900 */
[----:B------:R-:W1:Y:S01]  /*1380*/  @!P2 LDG.E R19, desc[UR20][R18.64] ;  /* 0x000000141213a981 */ /* 0x000e62000c1e1900 */
[----:B------:R-:W-:Y:S01]  /*1390*/  IADD3 R27, PT, PT, R9, 0x100, RZ ;  /* 0x00000100091b7810 */ /* 0x000fe20007ffe0ff */
[----:B------:R-:W-:-:S03]  /*13a0*/  IMAD.MOV.U32 R12, RZ, RZ, 0x4 ;  /* 0x00000004ff0c7424 */ /* 0x000fc600078e00ff */
[----:B------:R-:W-:Y:S01]  /*13b0*/  ISETP.GE.AND P1, PT, R27, UR12, PT ;  /* 0x0000000c1b007c0c */ /* 0x000fe2000bf26270 */
[----:B------:R-:W-:-:S12]  /*13c0*/  @!P2 IMAD.WIDE R12, R21, R12, UR16 ;  /* 0x00000010150cae25 */ /* 0x000fd8000f8e020c */
[----:B------:R-:W-:-:S04]  /*13d0*/  @!P1 IMAD.WIDE R14, R27, 0x4, R2 ;  /* 0x000000041b0e9825 */ /* 0x000fc800078e0202 */
[----:B------:R-:W-:-:S04]  /*13e0*/  @!P1 IMAD.WIDE R20, R27, 0x4, R4 ;  /* 0x000000041b149825 */ /* 0x000fc800078e0204 */
[----:B-1----:R-:W-:Y:S02]  /*13f0*/  @!P2 FFMA R25, R16, R25, R19 ;  /* 0x000000191019a223 */ /* 0x002fe40000000013 */
[----:B------:R-:W1:Y:S03]  /*1400*/  @!P1 LDC R19, c[0x0][0x388] ;  /* 0x0000e200ff139b82 */ /* 0x000e660000000800 */
[----:B------:R2:W-:Y:S04]  /*1410*/  @!P2 STG.E desc[UR20][R12.64], R25 ;  /* 0x000000190c00a986 */ /* 0x0005e8000c101914 */
[----:B------:R3:W1:Y:S04]  /*1420*/  @!P1 LDG.E R14, desc[UR20][R14.64] ;  /* 0x000000140e0e9981 */ /* 0x000668000c1e1900 */
[----:B------:R-:W1:Y:S01]  /*1430*/  @!P1 LDG.E R21, desc[UR20][R20.64] ;  /* 0x0000001414159981 */ /* 0x000e62000c1e1900 */
[----:B0-----:R-:W-:Y:S01]  /*1440*/  IADD3 R23, PT, PT, R9, 0x180, RZ ;  /* 0x0000018009177810 */ /* 0x001fe20007ffe0ff */
[----:B------:R-:W-:-:S03]  /*1450*/  HFMA2 R8, -RZ, RZ, 0, 2.384185791015625e-07 ;  /* 0x00000004ff087431 */ /* 0x000fc600000001ff */
[----:B------:R-:W-:Y:S02]  /*1460*/  ISETP.GE.AND P2, PT, R23, UR12, PT ;  /* 0x0000000c17007c0c */ /* 0x000fe4000bf46270 */
[----:B------:R-:W-:-:S11]  /*1470*/  @!P1 IMAD.WIDE R8, R27, R8, UR16 ;  /* 0x000000101b089e25 */ /* 0x000fd6000f8e0208 */
[C---:B------:R-:W-:Y:S01]  /*1480*/  @!P2 IMAD.WIDE R10, R23.reuse, 0x4, R2 ;  /* 0x00000004170aa825 */ /* 0x040fe200078e0202 */
[----:B---3--:R-:W0:Y:S03]  /*1490*/  @!P2 LDC R15, c[0x0][0x388] ;  /* 0x0000e200ff0fab82 */ /* 0x008e260000000800 */
[----:B------:R-:W-:-:S04]  /*14a0*/  @!P2 IMAD.WIDE R16, R23, 0x4, R4 ;  /* 0x000000041710a825 */ /* 0x000fc800078e0204 */
[----:B-1----:R-:W-:-:S05]  /*14b0*/  @!P1 FFMA R19, R14, R19, R21 ;  /* 0x000000130e139223 */ /* 0x002fca0000000015 */
[----:B------:R3:W-:Y:S04]  /*14c0*/  @!P1 STG.E desc[UR20][R8.64], R19 ;  /* 0x0000001308009986 */ /* 0x0007e8000c101914 */
[----:B------:R-:W0:Y:S04]  /*14d0*/  @!P2 LDG.E R10, desc[UR20][R10.64] ;  /* 0x000000140a0aa981 */ /* 0x000e28000c1e1900 */
[----:B------:R-:W0:Y:S01]  /*14e0*/  @!P2 LDG.E R17, desc[UR20][R16.64] ;  /* 0x000000141011a981 */ /* 0x000e22000c1e1900 */
[----:B--2---:R-:W-:Y:S01]  /*14f0*/  MOV R12, 0x4 ;  /* 0x00000004000c7802 */ /* 0x004fe20000000f00 */
[----:B------:R-:W-:-:S04]  /*1500*/  VIADD R7, R7, 0x4 ;  /* 0x0000000407077836 */ /* 0x000fc80000000000 */
[----:B------:R-:W-:-:S04]  /*1510*/  @!P2 IMAD.WIDE R12, R23, R12, UR16 ;  /* 0x00000010170cae25 */ /* 0x000fc8000f8e020c */
[----:B0-----:R-:W-:-:S05]  /*1520*/  @!P2 FFMA R15, R10, R15, R17 ;  /* 0x0000000f0a0fa223 */ /* 0x001fca0000000011 */
[----:B------:R3:W-:Y:S02]  /*1530*/  @!P2 STG.E desc[UR20][R12.64], R15 ;  /* 0x0000000f0c00a986 */ /* 0x0007e4000c101914 */
.L_x_31:
[----:B------:R-:W-:Y:S05]  /*1540*/  @!P0 EXIT ;  /* 0x000000000000894d */ /* 0x000fea0003800000 */
[----:B------:R-:W-:Y:S02]  /*1550*/  ISETP.NE.AND P0, PT, R22, 0x1, PT ;  /* 0x000000011600780c */ /* 0x000fe40003f05270 */
[----:B------:R-:W-:-:S04]  /*1560*/  LOP3.LUT R6, R6, 0x1, RZ, 0xc0, !PT ;  /* 0x0000000106067812 */ /* 0x000fc800078ec0ff */
[----:B------:R-:W-:-:S07]  /*1570*/  ISETP.NE.U32.AND P2, PT, R6, 0x1, PT ;  /* 0x000000010600780c */ /* 0x000fce0003f45070 */
[----:B------:R-:W-:Y:S06]  /*1580*/  @!P0 BRA `(.L_x_32) ;  /* 0x00000000005c8947 */ /* 0x000fec0003800000 */
[----:B-1-3--:R-:W-:-:S04]  /*1590*/  LEA R13, R7, R0, 0x7 ;  /* 0x00000000070d7211 */ /* 0x00afc800078e38ff */
[----:B------:R-:W-:-:S13]  /*15a0*/  ISETP.GE.AND P0, PT, R13, UR12, PT ;  /* 0x0000000c0d007c0c */ /* 0x000fda000bf06270 */
[C---:B------:R-:W-:Y:S01]  /*15b0*/  @!P0 IMAD.WIDE R8, R13.reuse, 0x4, R2 ;  /* 0x000000040d088825 */ /* 0x040fe200078e0202 */
[----:B------:R-:W0:Y:S03]  /*15c0*/  @!P0 LDC R19, c[0x0][0x388] ;  /* 0x0000e200ff138b82 */ /* 0x000e260000000800 */
[C---:B------:R-:W-:Y:S02]  /*15d0*/  @!P0 IMAD.WIDE R10, R13.reuse, 0x4, R4 ;  /* 0x000000040d0a8825 */ /* 0x040fe400078e0204 */
[----:B------:R-:W0:Y:S04]  /*15e0*/  @!P0 LDG.E R8, desc[UR20][R8.64] ;  /* 0x0000001408088981 */ /* 0x000e28000c1e1900 */
[----:B------:R-:W0:Y:S01]  /*15f0*/  @!P0 LDG.E R11, desc[UR20][R10.64] ;  /* 0x000000140a0b8981 */ /* 0x000e22000c1e1900 */
[----:B------:R-:W-:Y:S01]  /*1600*/  IADD3 R21, PT, PT, R13, 0x80, RZ ;  /* 0x000000800d157810 */ /* 0x000fe20007ffe0ff */
[----:B------:R-:W-:-:S03]  /*1610*/  HFMA2 R12, -RZ, RZ, 0, 2.384185791015625e-07 ;  /* 0x00000004ff0c7431 */ /* 0x000fc600000001ff */
[----:B------:R-:W-:Y:S02]  /*1620*/  ISETP.GE.AND P1, PT, R21, UR12, PT ;  /* 0x0000000c15007c0c */ /* 0x000fe4000bf26270 */
[----:B------:R-:W-:-:S11]  /*1630*/  @!P0 IMAD.WIDE R12, R13, R12, UR16 ;  /* 0x000000100d0c8e25 */ /* 0x000fd6000f8e020c */
[----:B------:R-:W-:-:S04]  /*1640*/  @!P1 IMAD.WIDE R14, R21, 0x4, R2 ;  /* 0x00000004150e9825 */ /* 0x000fc800078e0202 */
[----:B------:R-:W-:-:S04]  /*1650*/  @!P1 IMAD.WIDE R16, R21, 0x4, R4 ;  /* 0x0000000415109825 */ /* 0x000fc800078e0204 */
[----:B0-----:R-:W-:Y:S02]  /*1660*/  @!P0 FFMA R19, R8, R19, R11 ;  /* 0x0000001308138223 */ /* 0x001fe4000000000b */
[----:B------:R-:W0:Y:S03]  /*1670*/  @!P1 LDC R11, c[0x0][0x388] ;  /* 0x0000e200ff0b9b82 */ /* 0x000e260000000800 */
[----:B------:R2:W-:Y:S04]  /*1680*/  @!P0 STG.E desc[UR20][R12.64], R19 ;  /* 0x000000130c008986 */ /* 0x0005e8000c101914 */
[----:B------:R-:W0:Y:S04]  /*1690*/  @!P1 LDG.E R14, desc[UR20][R14.64] ;  /* 0x000000140e0e9981 */ /* 0x000e28000c1e1900 */
[----:B------:R-:W0:Y:S01]  /*16a0*/  @!P1 LDG.E R17, desc[UR20][R16.64] ;  /* 0x0000001410119981 */ /* 0x000e22000c1e1900 */
[----:B------:R-:W-:Y:S01]  /*16b0*/  IMAD.MOV.U32 R8, RZ, RZ, 0x4 ;  /* 0x00000004ff087424 */ /* 0x000fe200078e00ff */
[----:B------:R-:W-:-:S03]  /*16c0*/  IADD3 R7, PT, PT, R7, 0x2, RZ ;  /* 0x0000000207077810 */ /* 0x000fc60007ffe0ff */
[----:B------:R-:W-:-:S04]  /*16d0*/  @!P1 IMAD.WIDE R8, R21, R8, UR16 ;  /* 0x0000001015089e25 */ /* 0x000fc8000f8e0208 */
[----:B0-----:R-:W-:-:S05]  /*16e0*/  @!P1 FFMA R11, R14, R11, R17 ;  /* 0x0000000b0e0b9223 */ /* 0x001fca0000000011 */
[----:B------:R2:W-:Y:S02]  /*16f0*/  @!P1 STG.E desc[UR20][R8.64], R11 ;  /* 0x0000000b08009986 */ /* 0x0005e4000c101914 */
.L_x_32:
[----:B------:R-:W-:Y:S05]  /*1700*/  @P2 EXIT ;  /* 0x000000000000294d */ /* 0x000fea0003800000 */
[----:B------:R-:W-:-:S04]  /*1710*/  LEA R7, R7, R0, 0x7 ;  /* 0x0000000007077211 */ /* 0x000fc800078e38ff */
[----:B------:R-:W-:-:S13]  /*1720*/  ISETP.GE.AND P0, PT, R7, UR12, PT ;  /* 0x0000000c07007c0c */ /* 0x000fda000bf06270 */
[----:B------:R-:W-:Y:S05]  /*1730*/  @P0 EXIT ;  /* 0x000000000000094d */ /* 0x000fea0003800000 */
[C---:B------:R-:W-:Y:S01]  /*1740*/  IMAD.WIDE R2, R7.reuse, 0x4, R2 ;  /* 0x0000000407027825 */ /* 0x040fe200078e0202 */
[----:B------:R-:W2:Y:S03]  /*1750*/  LDCU UR4, c[0x0][0x388] ;  /* 0x00007100ff0477ac */ /* 0x000ea60008000800 */
[----:B------:R-:W-:Y:S02]  /*1760*/  IMAD.WIDE R4, R7, 0x4, R4 ;  /* 0x0000000407047825 */ /* 0x000fe400078e0204 */
[----:B------:R-:W2:Y:S04]  /*1770*/  LDG.E R2, desc[UR20][R2.64] ;  /* 0x0000001402027981 */ /* 0x000ea8000c1e1900 */
[----:B------:R-:W2:Y:S01]  /*1780*/  LDG.E R5, desc[UR20][R4.64] ;  /* 0x0000001404057981 */ /* 0x000ea2000c1e1900 */
[----:B------:R-:W-:-:S05]  /*1790*/  MOV R6, 0x4 ;  /* 0x0000000400067802 */ /* 0x000fca0000000f00 */
[----:B------:R-:W-:-:S04]  /*17a0*/  IMAD.WIDE R6, R7, R6, UR16 ;  /* 0x0000001007067e25 */ /* 0x000fc8000f8e0206 */
[----:B--23--:R-:W-:-:S05]  /*17b0*/  FFMA R9, R2, UR4, R5 ;  /* 0x0000000402097c23 */ /* 0x00cfca0008000005 */
[----:B------:R-:W-:Y:S01]  /*17c0*/  STG.E desc[UR20][R6.64], R9 ;  /* 0x0000000906007986 */ /* 0x000fe2000c101914 */
[----:B------:R-:W-:Y:S05]  /*17d0*/  EXIT ;  /* 0x000000000000794d */ /* 0x000fea0003800000 */
.L_x_33:
        /* <DEDUP_REMOVED lines=10> */
.L_x_38:


//--------------------- .text._ZN3cub18CUB_300001_SM_10006detail8for_each13static_kernelINS2_12policy_hub_t12policy_500_tEmN6thrust24THRUST_300001_SM_1000_NS8cuda_cub20__uninitialized_fill7functorINS7_10device_ptrIfEEfEEEEvT0_T1_ --------------------------
	.section	.text._ZN3cub18CUB_300001_SM_10006detail8for_each13static_kernelINS2_12policy_hub_t12policy_500_tEmN6thrust24THRUST_300001_SM_1000_NS8cuda_cub20__uninitialized_fill7functorINS7_10device_ptrIfEEfEEEEvT0_T1_,"ax",@progbits
	.align	128
        .global         _ZN3cub18CUB_300001_SM_10006detail8for_each13static_kernelINS2_12policy_hub_t12policy_500_tEmN6thrust24THRUST_300001_SM_1000_NS8cuda_cub20__uninitialized_fill7functorINS7_10device_ptrIfEEfEEEEvT0_T1_
        .type           _ZN3cub18CUB_300001_SM_10006detail8for_each13static_kernelINS2_12policy_hub_t12policy_500_tEmN6thrust24THRUST_300001_SM_1000_NS8cuda_cub20__uninitialized_fill7functorINS7_10device_ptrIfEEfEEEEvT0_T1_,@function
        .size           _ZN3cub18CUB_300001_SM_10006detail8for_each13static_kernelINS2_12policy_hub_t12policy_500_tEmN6thrust24THRUST_300001_SM_1000_NS8cuda_cub20__uninitialized_fill7functorINS7_10device_ptrIfEEfEEEEvT0_T1_,(.L_x_39 - _ZN3cub18CUB_300001_SM_10006detail8for_each13static_kernelINS2_12policy_hub_t12policy_500_tEmN6thrust24THRUST_300001_SM_1000_NS8cuda_cub20__uninitialized_fill7functorINS7_10device_ptrIfEEfEEEEvT0_T1_)
        .other          _ZN3cub18CUB_300001_SM_10006detail8for_each13static_kernelINS2_12policy_hub_t12policy_500_tEmN6thrust24THRUST_300001_SM_1000_NS8cuda_cub20__uninitialized_fill7functorINS7_10device_ptrIfEEfEEEEvT0_T1_,@"STO_CUDA_ENTRY STV_DEFAULT"
_ZN3cub18CUB_300001_SM_10006detail8for_each13static_kernelINS2_12policy_hub_t12policy_500_tEmN6thrust24THRUST_300001_SM_1000_NS8cuda_cub20__uninitialized_fill7functorINS7_10device_ptrIfEEfEEEEvT0_T1_:
.text._ZN3cub18CUB_300001_SM_10006detail8for_each13static_kernelINS2_12policy_hub_t12policy_500_tEmN6thrust24THRUST_300001_SM_1000_NS8cuda_cub20__uninitialized_fill7functorINS7_10device_ptrIfEEfEEEEvT0_T1_:
[----:B------:R-:W-:Y:S08]  /*0000*/  LDC R1, c[0x0][0x37c] ;  /* 0x0000df00ff017b82 */ /* 0x000ff00000000800 */
[----:B------:R-:W0:Y:S01]  /*0010*/  S2UR UR4, SR_CTAID.X ;  /* 0x00000000000479c3 */ /* 0x000e220000002500 */
[----:B------:R-:W1:Y:S01]  /*0020*/  LDCU.64 UR6, c[0x0][0x380] ;  /* 0x00007000ff0677ac */ /* 0x000e620008000a00 */
[----:B------:R-:W2:Y:S01]  /*0030*/  LDCU.64 UR8, c[0x0][0x358] ;  /* 0x00006b00ff0877ac */ /* 0x000ea20008000a00 */
[----:B0-----:R-:W-:-:S04]  /*0040*/  UIMAD.WIDE.U32 UR4, UR4, 0x200, URZ ;  /* 0x00000200040478a5 */ /* 0x001fc8000f8e00ff */
[----:B-1----:R-:W-:-:S04]  /*0050*/  UIADD3 UR6, UP0, UPT, -UR4, UR6, URZ ;  /* 0x0000000604067290 */ /* 0x002fc8000ff1e1ff */
[----:B------:R-:W-:Y:S02]  /*0060*/  UIADD3.X UR7, UPT, UPT, ~UR5, UR7, URZ, UP0, !UPT ;  /* 0x0000000705077290 */ /* 0x000fe400087fe5ff */
[----:B------:R-:W-:-:S04]  /*0070*/  UISETP.GE.U32.AND UP0, UPT, UR6, 0x200, UPT ;  /* 0x000002000600788c */ /* 0x000fc8000bf06070 */
[----:B------:R-:W-:-:S09]  /*0080*/  UISETP.GE.U32.AND.EX UP0, UPT, UR7, URZ, UPT, UP0 ;  /* 0x000000ff0700728c */ /* 0x000fd2000bf06100 */
[----:B--2---:R-:W-:Y:S05]  /*0090*/  BRA.U !UP0, `(.L_x_34) ;  /* 0x0000000108287547 */ /* 0x004fea000b800000 */
[----:B------:R-:W0:Y:S01]  /*00a0*/  S2R R0, SR_TID.X ;  /* 0x0000000000007919 */ /* 0x000e220000002100 */
[----:B------:R-:W1:Y:S01]  /*00b0*/  LDCU.64 UR6, c[0x0][0x388] ;  /* 0x00007100ff0677ac */ /* 0x000e620008000a00 */
[----:B------:R-:W2:Y:S01]  /*00c0*/  LDC R5, c[0x0][0x390] ;  /* 0x0000e400ff057b82 */ /* 0x000ea20000000800 */
[----:B0-----:R-:W-:-:S05]  /*00d0*/  IADD3 R0, P0, PT, R0, UR4, RZ ;  /* 0x0000000400007c10 */ /* 0x001fca000ff1e0ff */
[----:B------:R-:W-:Y:S01]  /*00e0*/  IMAD.X R3, RZ, RZ, UR5, P0 ;  /* 0x00000005ff037e24 */ /* 0x000fe200080e06ff */
[----:B-1----:R-:W-:-:S04]  /*00f0*/  LEA R2, P0, R0, UR6, 0x2 ;  /* 0x0000000600027c11 */ /* 0x002fc8000f8010ff */
[----:B------:R-:W-:-:S05]  /*0100*/  LEA.HI.X R3, R0, UR7, R3, 0x2, P0 ;  /* 0x0000000700037c11 */ /* 0x000fca00080f1403 */
[----:B--2---:R-:W-:Y:S04]  /*0110*/  STG.E desc[UR8][R2.64], R5 ;  /* 0x0000000502007986 */ /* 0x004fe8000c101908 */
[----:B------:R-:W-:Y:S01]  /*0120*/  STG.E desc[UR8][R2.64+0x400], R5 ;  /* 0x0004000502007986 */ /* 0x000fe2000c101908 */
[----:B------:R-:W-:Y:S05]  /*0130*/  EXIT ;  /* 0x000000000000794d */ /* 0x000fea0003800000 */
.L_x_34:
[----:B------:R-:W0:Y:S01]  /*0140*/  S2R R0, SR_TID.X ;  /* 0x0000000000007919 */ /* 0x000e220000002100 */
[----:B------:R-:W-:Y:S01]  /*0150*/  IMAD.U32 R2, RZ, RZ, UR7 ;  /* 0x00000007ff027e24 */ /* 0x000fe2000f8e00ff */
[----:B------:R-:W1:Y:S01]  /*0160*/  LDCU.64 UR10, c[0x0][0x388] ;  /* 0x00007100ff0a77ac */ /* 0x000e620008000a00 */
[----:B------:R-:W-:Y:S01]  /*0170*/  IMAD.U32 R4, RZ, RZ, UR7 ;  /* 0x00000007ff047e24 */ /* 0x000fe2000f8e00ff */
[----:B0-----:R-:W-:-:S04]  /*0180*/  ISETP.LT.U32.AND P0, PT, R0, UR6, PT ;  /* 0x0000000600007c0c */ /* 0x001fc8000bf01070 */
[----:B------:R-:W-:Y:S01]  /*0190*/  ISETP.GT.U32.AND.EX P0, PT, R2, RZ, PT, P0 ;  /* 0x000000ff0200720c */ /* 0x000fe20003f04100 */
[C---:B------:R-:W-:Y:S01]  /*01a0*/  VIADD R2, R0.reuse, 0x100 ;  /* 0x0000010000027836 */ /* 0x040fe20000000000 */
[----:B------:R-:W-:-:S04]  /*01b0*/  IADD3 R0, P2, PT, R0, UR4, RZ ;  /* 0x0000000400007c10 */ /* 0x000fc8000ff5e0ff */
[----:B------:R-:W-:Y:S01]  /*01c0*/  ISETP.LT.U32.AND P1, PT, R2, UR6, PT ;  /* 0x0000000602007c0c */ /* 0x000fe2000bf21070 */
[----:B------:R-:W-:Y:S01]  /*01d0*/  IMAD.X R3, RZ, RZ, UR5, P2 ;  /* 0x00000005ff037e24 */ /* 0x000fe200090e06ff */
[----:B-1----:R-:W-:Y:S02]  /*01e0*/  LEA R2, P2, R0, UR10, 0x2 ;  /* 0x0000000a00027c11 */ /* 0x002fe4000f8410ff */
[----:B------:R-:W-:Y:S02]  /*01f0*/  ISETP.GT.U32.AND.EX P1, PT, R4, RZ, PT, P1 ;  /* 0x000000ff0400720c */ /* 0x000fe40003f24110 */
[----:B------:R-:W-:Y:S01]  /*0200*/  LEA.HI.X R3, R0, UR11, R3, 0x2, P2 ;  /* 0x0000000b00037c11 */ /* 0x000fe200090f1403 */
[----:B------:R-:W0:Y:S04]  /*0210*/  @P0 LDC R5, c[0x0][0x390] ;  /* 0x0000e400ff050b82 */ /* 0x000e280000000800 */
[----:B0-----:R0:W-:Y:S06]  /*0220*/  @P0 STG.E desc[UR8][R2.64], R5 ;  /* 0x0000000502000986 */ /* 0x0011ec000c101908 */
[----:B------:R-:W-:Y:S05]  /*0230*/  @!P1 EXIT ;  /* 0x000000000000994d */ /* 0x000fea0003800000 */
[----:B0-----:R-:W0:Y:S02]  /*0240*/  LDC R5, c[0x0][0x390] ;  /* 0x0000e400ff057b82 */ /* 0x001e240000000800 */
[----:B0-----:R-:W-:Y:S01]  /*0250*/  STG.E desc[UR8][R2.64+0x400], R5 ;  /* 0x0004000502007986 */ /* 0x001fe2000c101908 */
[----:B------:R-:W-:Y:S05]  /*0260*/  EXIT ;  /* 0x000000000000794d */ /* 0x000fea0003800000 */
.L_x_35:
        /* <DEDUP_REMOVED lines=9> */
.L_x_39:


//--------------------- .text._ZN3cub18CUB_300001_SM_10006detail11EmptyKernelIvEEvv --------------------------
	.section	.text._ZN3cub18CUB_300001_SM_10006detail11EmptyKernelIvEEvv,"ax",@progbits
	.align	128
        .global         _ZN3cub18CUB_300001_SM_10006detail11EmptyKernelIvEEvv
        .type           _ZN3cub18CUB_300001_SM_10006detail11EmptyKernelIvEEvv,@function
        .size           _ZN3cub18CUB_300001_SM_10006detail11EmptyKernelIvEEvv,(.L_x_40 - _ZN3cub18CUB_300001_SM_10006detail11EmptyKernelIvEEvv)
        .other          _ZN3cub18CUB_300001_SM_10006detail11EmptyKernelIvEEvv,@"STO_CUDA_ENTRY STV_DEFAULT"
_ZN3cub18CUB_300001_SM_10006detail11EmptyKernelIvEEvv:
.text._ZN3cub18CUB_300001_SM_10006detail11EmptyKernelIvEEvv:
[----:B------:R-:W-:Y:S01]  /*0000*/  LDC R1, c[0x0][0x37c] ;  /* 0x0000df00ff017b82 */ /* 0x000fe20000000800 */
[----:B------:R-:W-:Y:S05]  /*0010*/  EXIT ;  /* 0x000000000000794d */ /* 0x000fea0003800000 */
.L_x_36:
        /* <DEDUP_REMOVED lines=14> */
.L_x_40:


//--------------------- .nv.shared.reserved.0     --------------------------
	.section	.nv.shared.reserved.0,"aw",@nobits
	.weak		__nv_reservedSMEM_offset_0_alias
	.size		__nv_reservedSMEM_offset_0_alias, 0, 64
	.other		__nv_reservedSMEM_offset_0_alias,@"STO_CUDA_RESERVED_SHARED STV_DEFAULT"
__nv_reservedSMEM_offset_0_alias:
	.zero		0
	.zero		64


//--------------------- .nv.global                --------------------------
	.section	.nv.global,"aw",@nobits
.nv.global:
	.type		_ZN34_INTERNAL_64363784_4_k_cu_3ca9a65f6thrust24THRUST_300001_SM_1000_NS12placeholders2_8E,@object
	.size		_ZN34_INTERNAL_64363784_4_k_cu_3ca9a65f6thrust24THRUST_300001_SM_1000_NS12placeholders2_8E,(_ZN34_INTERNAL_64363784_4_k_cu_3ca9a65f4cuda3std3__436_GLOBAL__N__64363784_4_k_cu_3ca9a65f6ignoreE - _ZN34_INTERNAL_64363784_4_k_cu_3ca9a65f6thrust24THRUST_300001_SM_1000_NS12placeholders2_8E)
_ZN34_INTERNAL_64363784_4_k_cu_3ca9a65f6thrust24THRUST_300001_SM_1000_NS12placeholders2_8E:
	.zero		1
	.type		_ZN34_INTERNAL_64363784_4_k_cu_3ca9a65f4cuda3std3__436_GLOBAL__N__64363784_4_k_cu_3ca9a65f6ignoreE,@object
	.size		_ZN34_INTERNAL_64363784_4_k_cu_3ca9a65f4cuda3std3__436_GLOBAL__N__64363784_4_k_cu_3ca9a65f6ignoreE,(_ZN34_INTERNAL_64363784_4_k_cu_3ca9a65f4cuda3std6ranges3__45__cpo4dataE - _ZN34_INTERNAL_64363784_4_k_cu_3ca9a65f4cuda3std3__436_GLOBAL__N__64363784_4_k_cu_3ca9a65f6ignoreE)
_ZN34_INTERNAL_64363784_4_k_cu_3ca9a65f4cuda3std3__436_GLOBAL__N__64363784_4_k_cu_3ca9a65f6ignoreE:
	.zero		1
	.type		_ZN34_INTERNAL_64363784_4_k_cu_3ca9a65f4cuda3std6ranges3__45__cpo4dataE,@object
	.size		_ZN34_INTERNAL_64363784_4_k_cu_3ca9a65f4cuda3std6ranges3__45__cpo4dataE,(_ZN34_INTERNAL_64363784_4_k_cu_3ca9a65f6thrust24THRUST_300001_SM_1000_NS6system3cpp3parE - _ZN34_INTERNAL_64363784_4_k_cu_3ca9a65f4cuda3std6ranges3__45__cpo4dataE)
_ZN34_INTERNAL_64363784_4_k_cu_3ca9a65f4cuda3std6ranges3__45__cpo4dataE:
	.zero		1
	.type		_ZN34_INTERNAL_64363784_4_k_cu_3ca9a65f6thrust24THRUST_300001_SM_1000_NS6system3cpp3parE,@object
	.size		_ZN34_INTERNAL_64363784_4_k_cu_3ca9a65f6thrust24THRUST_300001_SM_1000_NS6system3cpp3parE,(_ZN34_INTERNAL_64363784_4_k_cu_3ca9a65f4cuda3std3__45__cpo5beginE - _ZN34_INTERNAL_64363784_4_k_cu_3ca9a65f6thrust24THRUST_300001_SM_1000_NS6system3cpp3parE)
_ZN34_INTERNAL_64363784_4_k_cu_3ca9a65f6thrust24THRUST_300001_SM_1000_NS6system3cpp3parE:
	.zero		1
	.type		_ZN34_INTERNAL_64363784_4_k_cu_3ca9a65f4cuda3std3__45__cpo5beginE,@object
	.size		_ZN34_INTERNAL_64363784_4_k_cu_3ca9a65f4cuda3std3__45__cpo5beginE,(_ZN34_INTERNAL_64363784_4_k_cu_3ca9a65f4cuda3std6ranges3__45__cpo5beginE - _ZN34_INTERNAL_64363784_4_k_cu_3ca9a65f4cuda3std3__45__cpo5beginE)
_ZN34_INTERNAL_64363784_4_k_cu_3ca9a65f4cuda3std3__45__cpo5beginE:
	.zero		1
	.type		_ZN34_INTERNAL_64363784_4_k_cu_3ca9a65f4cuda3std6ranges3__45__cpo5beginE,@object
	.size		_ZN34_INTERNAL_64363784_4_k_cu_3ca9a65f4cuda3std6ranges3__45__cpo5beginE,(_ZN34_INTERNAL_64363784_4_k_cu_3ca9a65f6thrust24THRUST_300001_SM_1000_NS6deviceE - _ZN34_INTERNAL_64363784_4_k_cu_3ca9a65f4cuda3std6ranges3__45__cpo5beginE)
_ZN34_INTERNAL_64363784_4_k_cu_3ca9a65f4cuda3std6ranges3__45__cpo5beginE:
	.zero		1
	.type		_ZN34_INTERNAL_64363784_4_k_cu_3ca9a65f6thrust24THRUST_300001_SM_1000_NS6deviceE,@object
	.size		_ZN34_INTERNAL_64363784_4_k_cu_3ca9a65f6thrust24THRUST_300001_SM_1000_NS6deviceE,(_ZN34_INTERNAL_64363784_4_k_cu_3ca9a65f4cuda3std3__47nulloptE - _ZN34_INTERNAL_64363784_4_k_cu_3ca9a65f6thrust24THRUST_300001_SM_1000_NS6deviceE)
_ZN34_INTERNAL_64363784_4_k_cu_3ca9a65f6thrust24THRUST_300001_SM_1000_NS6deviceE:
	.zero		1
	.type		_ZN34_INTERNAL_64363784_4_k_cu_3ca9a65f4cuda3std3__47nulloptE,@object
	.size		_ZN34_INTERNAL_64363784_4_k_cu_3ca9a65f4cuda3std3__47nulloptE,(_ZN34_INTERNAL_64363784_4_k_cu_3ca9a65f4cuda3std6ranges3__45__cpo8distanceE - _ZN34_INTERNAL_64363784_4_k_cu_3ca9a65f4cuda3std3__47nulloptE)
_ZN34_INTERNAL_64363784_4_k_cu_3ca9a65f4cuda3std3__47nulloptE:
	.zero		1
	.type		_ZN34_INTERNAL_64363784_4_k_cu_3ca9a65f4cuda3std6ranges3__45__cpo8distanceE,@object
	.size		_ZN34_INTERNAL_64363784_4_k_cu_3ca9a65f4cuda3std6ranges3__45__cpo8distanceE,(_ZN34_INTERNAL_64363784_4_k_cu_3ca9a65f6thrust24THRUST_300001_SM_1000_NS12placeholders2_4E - _ZN34_INTERNAL_64363784_4_k_cu_3ca9a65f4cuda3std6ranges3__45__cpo8distanceE)
_ZN34_INTERNAL_64363784_4_k_cu_3ca9a65f4cuda3std6ranges3__45__cpo8distanceE:
	.zero		1
	.type		_ZN34_INTERNAL_64363784_4_k_cu_3ca9a65f6thrust24THRUST_300001_SM_1000_NS12placeholders2_4E,@object
	.size		_ZN34_INTERNAL_64363784_4_k_cu_3ca9a65f6thrust24THRUST_300001_SM_1000_NS12placeholders2_4E,(_ZN34_INTERNAL_64363784_4_k_cu_3ca9a65f4cuda3std3__45__cpo6rbeginE - _ZN34_INTERNAL_64363784_4_k_cu_3ca9a65f6thrust24THRUST_300001_SM_1000_NS12placeholders2_4E)
_ZN34_INTERNAL_64363784_4_k_cu_3ca9a65f6thrust24THRUST_300001_SM_1000_NS12placeholders2_4E:
	.zero		1
	.type		_ZN34_INTERNAL_64363784_4_k_cu_3ca9a65f4cuda3std3__45__cpo6rbeginE,@object
	.size		_ZN34_INTERNAL_64363784_4_k_cu_3ca9a65f4cuda3std3__45__cpo6rbeginE,(_ZN34_INTERNAL_64363784_4_k_cu_3ca9a65f4cuda3std6ranges3__45__cpo7advanceE - _ZN34_INTERNAL_64363784_4_k_cu_3ca9a65f4cuda3std3__45__cpo6rbeginE)
_ZN34_INTERNAL_64363784_4_k_cu_3ca9a65f4cuda3std3__45__cpo6rbeginE:
	.zero		1
	.type		_ZN34_INTERNAL_64363784_4_k_cu_3ca9a65f4cuda3std6ranges3__45__cpo7advanceE,@object
	.size		_ZN34_INTERNAL_64363784_4_k_cu_3ca9a65f4cuda3std6ranges3__45__cpo7advanceE,(_ZN34_INTERNAL_64363784_4_k_cu_3ca9a65f6thrust24THRUST_300001_SM_1000_NS12placeholders3_10E - _ZN34_INTERNAL_64363784_4_k_cu_3ca9a65f4cuda3std6ranges3__45__cpo7advanceE)
_ZN34_INTERNAL_64363784_4_k_cu_3ca9a65f4cuda3std6ranges3__45__cpo7advanceE:
	.zero		1
	.type		_ZN34_INTERNAL_64363784_4_k_cu_3ca9a65f6thrust24THRUST_300001_SM_1000_NS12placeholders3_10E,@object
	.size		_ZN34_INTERNAL_64363784_4_k_cu_3ca9a65f6thrust24THRUST_300001_SM_1000_NS12placeholders3_10E,(_ZN34_INTERNAL_64363784_4_k_cu_3ca9a65f4cuda3std3__48in_placeE - _ZN34_INTERNAL_64363784_4_k_cu_3ca9a65f6thrust24THRUST_300001_SM_1000_NS12placeholders3_10E)
_ZN34_INTERNAL_64363784_4_k_cu_3ca9a65f6thrust24THRUST_300001_SM_1000_NS12placeholders3_10E:
	.zero		1
	.type		_ZN34_INTERNAL_64363784_4_k_cu_3ca9a65f4cuda3std3__48in_placeE,@object
	.size		_ZN34_INTERNAL_64363784_4_k_cu_3ca9a65f4cuda3std3__48in_placeE,(_ZN34_INTERNAL_64363784_4_k_cu_3ca9a65f4cuda3std6ranges3__45__cpo4sizeE - _ZN34_INTERNAL_64363784_4_k_cu_3ca9a65f4cuda3std3__48in_placeE)
_ZN34_INTERNAL_64363784_4_k_cu_3ca9a65f4cuda3std3__48in_placeE:
	.zero		1
	.type		_ZN34_INTERNAL_64363784_4_k_cu_3ca9a65f4cuda3std6ranges3__45__cpo4sizeE,@object
	.size		_ZN34_INTERNAL_64363784_4_k_cu_3ca9a65f4cuda3std6ranges3__45__cpo4sizeE,(_ZN34_INTERNAL_64363784_4_k_cu_3ca9a65f6thrust24THRUST_300001_SM_1000_NS12placeholders2_2E - _ZN34_INTERNAL_64363784_4_k_cu_3ca9a65f4cuda3std6ranges3__45__cpo4sizeE)
_ZN34_INTERNAL_64363784_4_k_cu_3ca9a65f4cuda3std6ranges3__45__cpo4sizeE:
	.zero		1
	.type		_ZN34_INTERNAL_64363784_4_k_cu_3ca9a65f6thrust24THRUST_300001_SM_1000_NS12placeholders2_2E,@object
	.size		_ZN34_INTERNAL_64363784_4_k_cu_3ca9a65f6thrust24THRUST_300001_SM_1000_NS12placeholders2_2E,(_ZN34_INTERNAL_64363784_4_k_cu_3ca9a65f4cuda3std3__45__cpo6cbeginE - _ZN34_INTERNAL_64363784_4_k_cu_3ca9a65f6thrust24THRUST_300001_SM_1000_NS12placeholders2_2E)
_ZN34_INTERNAL_64363784_4_k_cu_3ca9a65f6thrust24THRUST_300001_SM_1000_NS12placeholders2_2E:
	.zero		1
	.type		_ZN34_INTERNAL_64363784_4_k_cu_3ca9a65f4cuda3std3__45__cpo6cbeginE,@object
	.size		_ZN34_INTERNAL_64363784_4_k_cu_3ca9a65f4cuda3std3__45__cpo6cbeginE,(_ZN34_INTERNAL_64363784_4_k_cu_3ca9a65f4cuda3std6ranges3__45__cpo6cbeginE - _ZN34_INTERNAL_64363784_4_k_cu_3ca9a65f4cuda3std3__45__cpo6cbeginE)
_ZN34_INTERNAL_64363784_4_k_cu_3ca9a65f4cuda3std3__45__cpo6cbeginE:
	.zero		1
	.type		_ZN34_INTERNAL_64363784_4_k_cu_3ca9a65f4cuda3std6ranges3__45__cpo6cbeginE,@object
	.size		_ZN34_INTERNAL_64363784_4_k_cu_3ca9a65f4cuda3std6ranges3__45__cpo6cbeginE,(_ZN34_INTERNAL_64363784_4_k_cu_3ca9a65f6thrust24THRUST_300001_SM_1000_NS12placeholders2_6E - _ZN34_INTERNAL_64363784_4_k_cu_3ca9a65f4cuda3std6ranges3__45__cpo6cbeginE)
_ZN34_INTERNAL_64363784_4_k_cu_3ca9a65f4cuda3std6ranges3__45__cpo6cbeginE:
	.zero		1
	.type		_ZN34_INTERNAL_64363784_4_k_cu_3ca9a65f6thrust24THRUST_300001_SM_1000_NS12placeholders2_6E,@object
	.size		_ZN34_INTERNAL_64363784_4_k_cu_3ca9a65f6thrust24THRUST_300001_SM_1000_NS12placeholders2_6E,(_ZN34_INTERNAL_64363784_4_k_cu_3ca9a65f4cuda3std3__45__cpo7crbeginE - _ZN34_INTERNAL_64363784_4_k_cu_3ca9a65f6thrust24THRUST_300001_SM_1000_NS12placeholders2_6E)
_ZN34_INTERNAL_64363784_4_k_cu_3ca9a65f6thrust24THRUST_300001_SM_1000_NS12placeholders2_6E:
	.zero		1
	.type		_ZN34_INTERNAL_64363784_4_k_cu_3ca9a65f4cuda3std3__45__cpo7crbeginE,@object
	.size		_ZN34_INTERNAL_64363784_4_k_cu_3ca9a65f4cuda3std3__45__cpo7crbeginE,(_ZN34_INTERNAL_64363784_4_k_cu_3ca9a65f4cuda3std6ranges3__45__cpo4nextE - _ZN34_INTERNAL_64363784_4_k_cu_3ca9a65f4cuda3std3__45__cpo7crbeginE)
_ZN34_INTERNAL_64363784_4_k_cu_3ca9a65f4cuda3std3__45__cpo7crbeginE:
	.zero		1
	.type		_ZN34_INTERNAL_64363784_4_k_cu_3ca9a65f4cuda3std6ranges3__45__cpo4nextE,@object
	.size		_ZN34_INTERNAL_64363784_4_k_cu_3ca9a65f4cuda3std6ranges3__45__cpo4nextE,(_ZN34_INTERNAL_64363784_4_k_cu_3ca9a65f4cuda3std6ranges3__45__cpo4swapE - _ZN34_INTERNAL_64363784_4_k_cu_3ca9a65f4cuda3std6ranges3__45__cpo4nextE)
_ZN34_INTERNAL_64363784_4_k_cu_3ca9a65f4cuda3std6ranges3__45__cpo4nextE:
	.zero		1
	.type		_ZN34_INTERNAL_64363784_4_k_cu_3ca9a65f4cuda3std6ranges3__45__cpo4swapE,@object
	.size		_ZN34_INTERNAL_64363784_4_k_cu_3ca9a65f4cuda3std6ranges3__45__cpo4swapE,(_ZN34_INTERNAL_64363784_4_k_cu_3ca9a65f6thrust24THRUST_300001_SM_1000_NS8cuda_cub10par_nosyncE - _ZN34_INTERNAL_64363784_4_k_cu_3ca9a65f4cuda3std6ranges3__45__cpo4swapE)
_ZN34_INTERNAL_64363784_4_k_cu_3ca9a65f4cuda3std6ranges3__45__cpo4swapE:
	.zero		1
	.type		_ZN34_INTERNAL_64363784_4_k_cu_3ca9a65f6thrust24THRUST_300001_SM_1000_NS8cuda_cub10par_nosyncE,@object
	.size		_ZN34_INTERNAL_64363784_4_k_cu_3ca9a65f6thrust24THRUST_300001_SM_1000_NS8cuda_cub10par_nosyncE,(_ZN34_INTERNAL_64363784_4_k_cu_3ca9a65f6thrust24THRUST_300001_SM_1000_NS3seqE - _ZN34_INTERNAL_64363784_4_k_cu_3ca9a65f6thrust24THRUST_300001_SM_1000_NS8cuda_cub10par_nosyncE)
_ZN34_INTERNAL_64363784_4_k_cu_3ca9a65f6thrust24THRUST_300001_SM_1000_NS8cuda_cub10par_nosyncE:
	.zero		1
	.type		_ZN34_INTERNAL_64363784_4_k_cu_3ca9a65f6thrust24THRUST_300001_SM_1000_NS3seqE,@object
	.size		_ZN34_INTERNAL_64363784_4_k_cu_3ca9a65f6thrust24THRUST_300001_SM_1000_NS3seqE,(_ZN34_INTERNAL_64363784_4_k_cu_3ca9a65f4cuda3std3__420unreachable_sentinelE - _ZN34_INTERNAL_64363784_4_k_cu_3ca9a65f6thrust24THRUST_300001_SM_1000_NS3seqE)
_ZN34_INTERNAL_64363784_4_k_cu_3ca9a65f6thrust24THRUST_300001_SM_1000_NS3seqE:
	.zero		1
	.type		_ZN34_INTERNAL_64363784_4_k_cu_3ca9a65f4cuda3std3__420unreachable_sentinelE,@object
	.size		_ZN34_INTERNAL_64363784_4_k_cu_3ca9a65f4cuda3std3__420unreachable_sentinelE,(_ZN34_INTERNAL_64363784_4_k_cu_3ca9a65f4cuda3std6ranges3__45__cpo5ssizeE - _ZN34_INTERNAL_64363784_4_k_cu_3ca9a65f4cuda3std3__420unreachable_sentinelE)
_ZN34_INTERNAL_64363784_4_k_cu_3ca9a65f4cuda3std3__420unreachable_sentinelE:
	.zero		1
	.type		_ZN34_INTERNAL_64363784_4_k_cu_3ca9a65f4cuda3std6ranges3__45__cpo5ssizeE,@object
	.size		_ZN34_INTERNAL_64363784_4_k_cu_3ca9a65f4cuda3std6ranges3__45__cpo5ssizeE,(_ZN34_INTERNAL_64363784_4_k_cu_3ca9a65f6thrust24THRUST_300001_SM_1000_NS12placeholders2_3E - _ZN34_INTERNAL_64363784_4_k_cu_3ca9a65f4cuda3std6ranges3__45__cpo5ssizeE)
_ZN34_INTERNAL_64363784_4_k_cu_3ca9a65f4cuda3std6ranges3__45__cpo5ssizeE:
	.zero		1
	.type		_ZN34_INTERNAL_64363784_4_k_cu_3ca9a65f6thrust24THRUST_300001_SM_1000_NS12placeholders2_3E,@object
	.size		_ZN34_INTERNAL_64363784_4_k_cu_3ca9a65f6thrust24THRUST_300001_SM_1000_NS12placeholders2_3E,(_ZN34_INTERNAL_64363784_4_k_cu_3ca9a65f4cuda3std3__45__cpo4cendE - _ZN34_INTERNAL_64363784_4_k_cu_3ca9a65f6thrust24THRUST_300001_SM_1000_NS12placeholders2_3E)
_ZN34_INTERNAL_64363784_4_k_cu_3ca9a65f6thrust24THRUST_300001_SM_1000_NS12placeholders2_3E:
	.zero		1
	.type		_ZN34_INTERNAL_64363784_4_k_cu_3ca9a65f4cuda3std3__45__cpo4cendE,@object
	.size		_ZN34_INTERNAL_64363784_4_k_cu_3ca9a65f4cuda3std3__45__cpo4cendE,(_ZN34_INTERNAL_64363784_4_k_cu_3ca9a65f4cuda3std6ranges3__45__cpo4cendE - _ZN34_INTERNAL_64363784_4_k_cu_3ca9a65f4cuda3std3__45__cpo4cendE)
_ZN34_INTERNAL_64363784_4_k_cu_3ca9a65f4cuda3std3__45__cpo4cendE:
	.zero		1
	.type		_ZN34_INTERNAL_64363784_4_k_cu_3ca9a65f4cuda3std6ranges3__45__cpo4cendE,@object
	.size		_ZN34_INTERNAL_64363784_4_k_cu_3ca9a65f4cuda3std6ranges3__45__cpo4cendE,(_ZN34_INTERNAL_64363784_4_k_cu_3ca9a65f6thrust24THRUST_300001_SM_1000_NS12placeholders2_7E - _ZN34_INTERNAL_64363784_4_k_cu_3ca9a65f4cuda3std6ranges3__45__cpo4cendE)
_ZN34_INTERNAL_64363784_4_k_cu_3ca9a65f4cuda3std6ranges3__45__cpo4cendE:
	.zero		1
	.type		_ZN34_INTERNAL_64363784_4_k_cu_3ca9a65f6thrust24THRUST_300001_SM_1000_NS12placeholders2_7E,@object
	.size		_ZN34_INTERNAL_64363784_4_k_cu_3ca9a65f6thrust24THRUST_300001_SM_1000_NS12placeholders2_7E,(_ZN34_INTERNAL_64363784_4_k_cu_3ca9a65f4cuda3std3__45__cpo5crendE - _ZN34_INTERNAL_64363784_4_k_cu_3ca9a65f6thrust24THRUST_300001_SM_1000_NS12placeholders2_7E)
_ZN34_INTERNAL_64363784_4_k_cu_3ca9a65f6thrust24THRUST_300001_SM_1000_NS12placeholders2_7E:
	.zero		1
	.type		_ZN34_INTERNAL_64363784_4_k_cu_3ca9a65f4cuda3std3__45__cpo5crendE,@object
	.size		_ZN34_INTERNAL_64363784_4_k_cu_3ca9a65f4cuda3std3__45__cpo5crendE,(_ZN34_INTERNAL_64363784_4_k_cu_3ca9a65f4cuda3std6ranges3__45__cpo4prevE - _ZN34_INTERNAL_64363784_4_k_cu_3ca9a65f4cuda3std3__45__cpo5crendE)
_ZN34_INTERNAL_64363784_4_k_cu_3ca9a65f4cuda3std3__45__cpo5crendE:
	.zero		1
	.type		_ZN34_INTERNAL_64363784_4_k_cu_3ca9a65f4cuda3std6ranges3__45__cpo4prevE,@object
	.size		_ZN34_INTERNAL_64363784_4_k_cu_3ca9a65f4cuda3std6ranges3__45__cpo4prevE,(_ZN34_INTERNAL_64363784_4_k_cu_3ca9a65f4cuda3std6ranges3__45__cpo9iter_moveE - _ZN34_INTERNAL_64363784_4_k_cu_3ca9a65f4cuda3std6ranges3__45__cpo4prevE)
_ZN34_INTERNAL_64363784_4_k_cu_3ca9a65f4cuda3std6ranges3__45__cpo4prevE:
	.zero		1
	.type		_ZN34_INTERNAL_64363784_4_k_cu_3ca9a65f4cuda3std6ranges3__45__cpo9iter_moveE,@object
	.size		_ZN34_INTERNAL_64363784_4_k_cu_3ca9a65f4cuda3std6ranges3__45__cpo9iter_moveE,(_ZN34_INTERNAL_64363784_4_k_cu_3ca9a65f6thrust24THRUST_300001_SM_1000_NS6system6detail10sequential3seqE - _ZN34_INTERNAL_64363784_4_k_cu_3ca9a65f4cuda3std6ranges3__45__cpo9iter_moveE)
_ZN34_INTERNAL_64363784_4_k_cu_3ca9a65f4cuda3std6ranges3__45__cpo9iter_moveE:
	.zero		1
	.type		_ZN34_INTERNAL_64363784_4_k_cu_3ca9a65f6thrust24THRUST_300001_SM_1000_NS6system6detail10sequential3seqE,@object
	.size		_ZN34_INTERNAL_64363784_4_k_cu_3ca9a65f6thrust24THRUST_300001_SM_1000_NS6system6detail10sequential3seqE,(_ZN34_INTERNAL_64363784_4_k_cu_3ca9a65f6thrust24THRUST_300001_SM_1000_NS12placeholders2_9E - _ZN34_INTERNAL_64363784_4_k_cu_3ca9a65f6thrust24THRUST_300001_SM_1000_NS6system6detail10sequential3seqE)
_ZN34_INTERNAL_64363784_4_k_cu_3ca9a65f6thrust24THRUST_300001_SM_1000_NS6system6detail10sequential3seqE:
	.zero		1
	.type		_ZN34_INTERNAL_64363784_4_k_cu_3ca9a65f6thrust24THRUST_300001_SM_1000_NS12placeholders2_9E,@object
	.size		_ZN34_INTERNAL_64363784_4_k_cu_3ca9a65f6thrust24THRUST_300001_SM_1000_NS12placeholders2_9E,(_ZN34_INTERNAL_64363784_4_k_cu_3ca9a65f4cuda3std3__419piecewise_constructE - _ZN34_INTERNAL_64363784_4_k_cu_3ca9a65f6thrust24THRUST_300001_SM_1000_NS12placeholders2_9E)
_ZN34_INTERNAL_64363784_4_k_cu_3ca9a65f6thrust24THRUST_300001_SM_1000_NS12placeholders2_9E:
	.zero		1
	.type		_ZN34_INTERNAL_64363784_4_k_cu_3ca9a65f4cuda3std3__419piecewise_constructE,@object
	.size		_ZN34_INTERNAL_64363784_4_k_cu_3ca9a65f4cuda3std3__419piecewise_constructE,(_ZN34_INTERNAL_64363784_4_k_cu_3ca9a65f4cuda3std6ranges3__45__cpo5cdataE - _ZN34_INTERNAL_64363784_4_k_cu_3ca9a65f4cuda3std3__419piecewise_constructE)
_ZN34_INTERNAL_64363784_4_k_cu_3ca9a65f4cuda3std3__419piecewise_constructE:
	.zero		1
	.type		_ZN34_INTERNAL_64363784_4_k_cu_3ca9a65f4cuda3std6ranges3__45__cpo5cdataE,@object
	.size		_ZN34_INTERNAL_64363784_4_k_cu_3ca9a65f4cuda3std6ranges3__45__cpo5cdataE,(_ZN34_INTERNAL_64363784_4_k_cu_3ca9a65f6thrust24THRUST_300001_SM_1000_NS12placeholders2_1E - _ZN34_INTERNAL_64363784_4_k_cu_3ca9a65f4cuda3std6ranges3__45__cpo5cdataE)
_ZN34_INTERNAL_64363784_4_k_cu_3ca9a65f4cuda3std6ranges3__45__cpo5cdataE:
	.zero		1
	.type		_ZN34_INTERNAL_64363784_4_k_cu_3ca9a65f6thrust24THRUST_300001_SM_1000_NS12placeholders2_1E,@object
	.size		_ZN34_INTERNAL_64363784_4_k_cu_3ca9a65f6thrust24THRUST_300001_SM_1000_NS12placeholders2_1E,(_ZN34_INTERNAL_64363784_4_k_cu_3ca9a65f4cuda3std3__45__cpo3endE - _ZN34_INTERNAL_64363784_4_k_cu_3ca9a65f6thrust24THRUST_300001_SM_1000_NS12placeholders2_1E)
_ZN34_INTERNAL_64363784_4_k_cu_3ca9a65f6thrust24THRUST_300001_SM_1000_NS12placeholders2_1E:
	.zero		1
	.type		_ZN34_INTERNAL_64363784_4_k_cu_3ca9a65f4cuda3std3__45__cpo3endE,@object
	.size		_ZN34_INTERNAL_64363784_4_k_cu_3ca9a65f4cuda3std3__45__cpo3endE,(_ZN34_INTERNAL_64363784_4_k_cu_3ca9a65f4cuda3std6ranges3__45__cpo3endE - _ZN34_INTERNAL_64363784_4_k_cu_3ca9a65f4cuda3std3__45__cpo3endE)
_ZN34_INTERNAL_64363784_4_k_cu_3ca9a65f4cuda3std3__45__cpo3endE:
	.zero		1
	.type		_ZN34_INTERNAL_64363784_4_k_cu_3ca9a65f4cuda3std6ranges3__45__cpo3endE,@object
	.size		_ZN34_INTERNAL_64363784_4_k_cu_3ca9a65f4cuda3std6ranges3__45__cpo3endE,(_ZN34_INTERNAL_64363784_4_k_cu_3ca9a65f6thrust24THRUST_300001_SM_1000_NS12placeholders2_5E - _ZN34_INTERNAL_64363784_4_k_cu_3ca9a65f4cuda3std6ranges3__45__cpo3endE)
_ZN34_INTERNAL_64363784_4_k_cu_3ca9a65f4cuda3std6ranges3__45__cpo3endE:
	.zero		1
	.type		_ZN34_INTERNAL_64363784_4_k_cu_3ca9a65f6thrust24THRUST_300001_SM_1000_NS12placeholders2_5E,@object
	.size		_ZN34_INTERNAL_64363784_4_k_cu_3ca9a65f6thrust24THRUST_300001_SM_1000_NS12placeholders2_5E,(_ZN34_INTERNAL_64363784_4_k_cu_3ca9a65f4cuda3std3__45__cpo4rendE - _ZN34_INTERNAL_64363784_4_k_cu_3ca9a65f6thrust24THRUST_300001_SM_1000_NS12placeholders2_5E)
_ZN34_INTERNAL_64363784_4_k_cu_3ca9a65f6thrust24THRUST_300001_SM_1000_NS12placeholders2_5E:
	.zero		1
	.type		_ZN34_INTERNAL_64363784_4_k_cu_3ca9a65f4cuda3std3__45__cpo4rendE,@object
	.size		_ZN34_INTERNAL_64363784_4_k_cu_3ca9a65f4cuda3std3__45__cpo4rendE,(_ZN34_INTERNAL_64363784_4_k_cu_3ca9a65f4cuda3std6ranges3__45__cpo9iter_swapE - _ZN34_INTERNAL_64363784_4_k_cu_3ca9a65f4cuda3std3__45__cpo4rendE)
_ZN34_INTERNAL_64363784_4_k_cu_3ca9a65f4cuda3std3__45__cpo4rendE:
	.zero		1
	.type		_ZN34_INTERNAL_64363784_4_k_cu_3ca9a65f4cuda3std6ranges3__45__cpo9iter_swapE,@object
	.size		_ZN34_INTERNAL_64363784_4_k_cu_3ca9a65f4cuda3std6ranges3__45__cpo9iter_swapE,(_ZN34_INTERNAL_64363784_4_k_cu_3ca9a65f4cuda3std3__48unexpectE - _ZN34_INTERNAL_64363784_4_k_cu_3ca9a65f4cuda3std6ranges3__45__cpo9iter_swapE)
_ZN34_INTERNAL_64363784_4_k_cu_3ca9a65f4cuda3std6ranges3__45__cpo9iter_swapE:
	.zero		1
	.type		_ZN34_INTERNAL_64363784_4_k_cu_3ca9a65f4cuda3std3__48unexpectE,@object
	.size		_ZN34_INTERNAL_64363784_4_k_cu_3ca9a65f4cuda3std3__48unexpectE,(_ZN34_INTERNAL_64363784_4_k_cu_3ca9a65f6thrust24THRUST_300001_SM_1000_NS8cuda_cub3parE - _ZN34_INTERNAL_64363784_4_k_cu_3ca9a65f4cuda3std3__48unexpectE)
_ZN34_INTERNAL_64363784_4_k_cu_3ca9a65f4cuda3std3__48unexpectE:
	.zero		1
	.type		_ZN34_INTERNAL_64363784_4_k_cu_3ca9a65f6thrust24THRUST_300001_SM_1000_NS8cuda_cub3parE,@object
	.size		_ZN34_INTERNAL_64363784_4_k_cu_3ca9a65f6thrust24THRUST_300001_SM_1000_NS8cuda_cub3parE,(.L_29 - _ZN34_INTERNAL_64363784_4_k_cu_3ca9a65f6thrust24THRUST_300001_SM_1000_NS8cuda_cub3parE)
_ZN34_INTERNAL_64363784_4_k_cu_3ca9a65f6thrust24THRUST_300001_SM_1000_NS8cuda_cub3parE:
	.zero		1
.L_29:


//--------------------- .nv.constant0._ZN3cub18CUB_300001_SM_10006detail9transform16transform_kernelINS2_10policy_hubILb1EN4cuda3std3__45tupleIJN6thrust24THRUST_300001_SM_1000_NS6detail15normal_iteratorINSA_10device_ptrIfEEEESF_EEEE10policy1000El5saxpySF_JPfSK_EEEvT0_iT1_T2_DpNS2_10kernel_argIT3_EE --------------------------
	.section	.nv.constant0._ZN3cub18CUB_300001_SM_10006detail9transform16transform_kernelINS2_10policy_hubILb1EN4cuda3std3__45tupleIJN6thrust24THRUST_300001_SM_1000_NS6detail15normal_iteratorINSA_10device_ptrIfEEEESF_EEEE10policy1000El5saxpySF_JPfSK_EEEvT0_iT1_T2_DpNS2_10kernel_argIT3_EE,"a",@progbits
	.sectionflags	@""
	.align	4
.nv.constant0._ZN3cub18CUB_300001_SM_10006detail9transform16transform_kernelINS2_10policy_hubILb1EN4cuda3std3__45tupleIJN6thrust24THRUST_300001_SM_1000_NS6detail15normal_iteratorINSA_10device_ptrIfEEEESF_EEEE10policy1000El5saxpySF_JPfSK_EEEvT0_iT1_T2_DpNS2_10kernel_argIT3_EE:
	.zero		952


//--------------------- .nv.constant0._ZN3cub18CUB_300001_SM_10006detail9transform16transform_kernelINS2_10policy_hubILb1EN4cuda3std3__45tupleIJN6thrust24THRUST_300001_SM_1000_NS6detail15normal_iteratorINSA_10device_ptrIfEEEESF_EEEE10policy1000Ei5saxpySF_JPfSK_EEEvT0_iT1_T2_DpNS2_10kernel_argIT3_EE --------------------------
	.section	.nv.constant0._ZN3cub18CUB_300001_SM_10006detail9transform16transform_kernelINS2_10policy_hubILb1EN4cuda3std3__45tupleIJN6thrust24THRUST_300001_SM_1000_NS6detail15normal_iteratorINSA_10device_ptrIfEEEESF_EEEE10policy1000Ei5saxpySF_JPfSK_EEEvT0_iT1_T2_DpNS2_10kernel_argIT3_EE,"a",@progbits
	.sectionflags	@""
	.align	4
.nv.constant0._ZN3cub18CUB_300001_SM_10006detail9transform16transform_kernelINS2_10policy_hubILb1EN4cuda3std3__45tupleIJN6thrust24THRUST_300001_SM_1000_NS6detail15normal_iteratorINSA_10device_ptrIfEEEESF_EEEE10policy1000Ei5saxpySF_JPfSK_EEEvT0_iT1_T2_DpNS2_10kernel_argIT3_EE:
	.zero		952


//--------------------- .nv.constant0._ZN3cub18CUB_300001_SM_10006detail8for_each13static_kernelINS2_12policy_hub_t12policy_500_tEmN6thrust24THRUST_300001_SM_1000_NS8cuda_cub20__uninitialized_fill7functorINS7_10device_ptrIfEEfEEEEvT0_T1_ --------------------------
	.section	.nv.constant0._ZN3cub18CUB_300001_SM_10006detail8for_each13static_kernelINS2_12policy_hub_t12policy_500_tEmN6thrust24THRUST_300001_SM_1000_NS8cuda_cub20__uninitialized_fill7functorINS7_10device_ptrIfEEfEEEEvT0_T1_,"a",@progbits
	.sectionflags	@""
	.align	4
.nv.constant0._ZN3cub18CUB_300001_SM_10006detail8for_each13static_kernelINS2_12policy_hub_t12policy_500_tEmN6thrust24THRUST_300001_SM_1000_NS8cuda_cub20__uninitialized_fill7functorINS7_10device_ptrIfEEfEEEEvT0_T1_:
	.zero		920


//--------------------- .nv.constant0._ZN3cub18CUB_300001_SM_10006detail11EmptyKernelIvEEvv --------------------------
	.section	.nv.constant0._ZN3cub18CUB_300001_SM_10006detail11EmptyKernelIvEEvv,"a",@progbits
	.sectionflags	@""
	.align	4
.nv.constant0._ZN3cub18CUB_300001_SM_10006detail11EmptyKernelIvEEvv:
	.zero		896


//--------------------- SYMBOLS --------------------------

	.type		.nv.reservedSmem.offset0,@object
	.size		.nv.reservedSmem.offset0,0x4
